//
// Generated by NVIDIA NVVM Compiler
//
// Compiler Build ID: CL-36424714
// Cuda compilation tools, release 13.0, V13.0.88
// Based on NVVM 20.0.0
//

.version 9.0
.target sm_100
.address_size 64

	// .globl	_Z30wmma_smem_double_buffer_kernelILi16ELi4EEviiifPK6__halfS2_fPf
// _ZZ30wmma_smem_double_buffer_kernelILi16ELi4EEviiifPK6__halfS2_fPfE2As has been demoted
// _ZZ30wmma_smem_double_buffer_kernelILi16ELi4EEviiifPK6__halfS2_fPfE2Bs has been demoted

.visible .entry _Z30wmma_smem_double_buffer_kernelILi16ELi4EEviiifPK6__halfS2_fPf(
	.param .u32 _Z30wmma_smem_double_buffer_kernelILi16ELi4EEviiifPK6__halfS2_fPf_param_0,
	.param .u32 _Z30wmma_smem_double_buffer_kernelILi16ELi4EEviiifPK6__halfS2_fPf_param_1,
	.param .u32 _Z30wmma_smem_double_buffer_kernelILi16ELi4EEviiifPK6__halfS2_fPf_param_2,
	.param .f32 _Z30wmma_smem_double_buffer_kernelILi16ELi4EEviiifPK6__halfS2_fPf_param_3,
	.param .u64 .ptr .align 1 _Z30wmma_smem_double_buffer_kernelILi16ELi4EEviiifPK6__halfS2_fPf_param_4,
	.param .u64 .ptr .align 1 _Z30wmma_smem_double_buffer_kernelILi16ELi4EEviiifPK6__halfS2_fPf_param_5,
	.param .f32 _Z30wmma_smem_double_buffer_kernelILi16ELi4EEviiifPK6__halfS2_fPf_param_6,
	.param .u64 .ptr .align 1 _Z30wmma_smem_double_buffer_kernelILi16ELi4EEviiifPK6__halfS2_fPf_param_7
)
{
	.reg .pred 	%p<103>;
	.reg .b16 	%rs<65>;
	.reg .b32 	%r<341>;
	.reg .b32 	%f<127>;
	.reg .b64 	%rd<98>;
	// demoted variable
	.shared .align 2 .b8 _ZZ30wmma_smem_double_buffer_kernelILi16ELi4EEviiifPK6__halfS2_fPfE2As[16384];
	// demoted variable
	.shared .align 2 .b8 _ZZ30wmma_smem_double_buffer_kernelILi16ELi4EEviiifPK6__halfS2_fPfE2Bs[16384];
	ld.param.u32 	%r52, [_Z30wmma_smem_double_buffer_kernelILi16ELi4EEviiifPK6__halfS2_fPf_param_0];
	ld.param.u32 	%r53, [_Z30wmma_smem_double_buffer_kernelILi16ELi4EEviiifPK6__halfS2_fPf_param_1];
	ld.param.u32 	%r55, [_Z30wmma_smem_double_buffer_kernelILi16ELi4EEviiifPK6__halfS2_fPf_param_2];
	ld.param.u64 	%rd4, [_Z30wmma_smem_double_buffer_kernelILi16ELi4EEviiifPK6__halfS2_fPf_param_4];
	ld.param.u64 	%rd5, [_Z30wmma_smem_double_buffer_kernelILi16ELi4EEviiifPK6__halfS2_fPf_param_5];
	cvta.to.global.u64 	%rd1, %rd5;
	cvta.to.global.u64 	%rd2, %rd4;
	mov.u32 	%r56, %tid.x;
	shr.u32 	%r57, %r56, 5;
	mov.u32 	%r58, %tid.y;
	and.b32  	%r1, %r56, 31;
	and.b32  	%r59, %r56, 15;
	mov.u32 	%r60, %ctaid.y;
	shl.b32 	%r61, %r60, 6;
	shl.b32 	%r2, %r58, 4;
	add.s32 	%r3, %r61, %r2;
	shl.b32 	%r4, %r57, 4;
	or.b32  	%r62, %r4, %r59;
	setp.ge.s32 	%p1, %r62, %r55;
	shl.b32 	%r63, %r58, 11;
	mov.u32 	%r64, _ZZ30wmma_smem_double_buffer_kernelILi16ELi4EEviiifPK6__halfS2_fPfE2As;
	add.s32 	%r6, %r64, %r63;
	shl.b32 	%r65, %r57, 9;
	add.s32 	%r66, %r6, %r65;
	shl.b32 	%r67, %r56, 1;
	and.b32  	%r68, %r67, 30;
	add.s32 	%r7, %r66, %r68;
	mov.u32 	%r69, %ctaid.x;
	shl.b32 	%r8, %r69, 6;
	add.s32 	%r9, %r62, %r8;
	mov.u32 	%r70, _ZZ30wmma_smem_double_buffer_kernelILi16ELi4EEviiifPK6__halfS2_fPfE2Bs;
	add.s32 	%r71, %r70, %r63;
	add.s32 	%r72, %r71, %r65;
	add.s32 	%r10, %r72, %r68;
	shr.u32 	%r11, %r1, 4;
	or.b32  	%r12, %r3, %r11;
	setp.ge.s32 	%p2, %r12, %r52;
	or.pred  	%p3, %p2, %p1;
	@%p3 bra 	$L__BB0_2;
	shl.b32 	%r75, %r11, 5;
	add.s32 	%r76, %r7, %r75;
	mad.lo.s32 	%r77, %r12, %r55, %r62;
	mul.wide.u32 	%rd6, %r77, 2;
	add.s64 	%rd7, %rd2, %rd6;
	ld.global.u16 	%rs2, [%rd7];
	st.shared.u16 	[%r76], %rs2;
	bra.uni 	$L__BB0_3;
$L__BB0_2:
	mov.f32 	%f27, 0f00000000;
	// begin inline asm
	{  cvt.rn.f16.f32 %rs1, %f27;}

	// end inline asm
	shl.b32 	%r73, %r11, 5;
	add.s32 	%r74, %r7, %r73;
	st.shared.u16 	[%r74], %rs1;
$L__BB0_3:
	setp.ge.s32 	%p4, %r9, %r53;
	add.s32 	%r13, %r11, %r2;
	setp.ge.s32 	%p5, %r13, %r55;
	or.pred  	%p6, %p5, %p4;
	@%p6 bra 	$L__BB0_5;
	shl.b32 	%r80, %r11, 5;
	add.s32 	%r81, %r10, %r80;
	mad.lo.s32 	%r82, %r13, %r53, %r9;
	mul.wide.s32 	%rd8, %r82, 2;
	add.s64 	%rd9, %rd1, %rd8;
	ld.global.u16 	%rs4, [%rd9];
	st.shared.u16 	[%r81], %rs4;
	bra.uni 	$L__BB0_6;
$L__BB0_5:
	mov.f32 	%f28, 0f00000000;
	// begin inline asm
	{  cvt.rn.f16.f32 %rs3, %f28;}

	// end inline asm
	shl.b32 	%r78, %r11, 5;
	add.s32 	%r79, %r10, %r78;
	st.shared.u16 	[%r79], %rs3;
$L__BB0_6:
	setp.lt.s32 	%p7, %r62, %r55;
	or.b32  	%r83, %r1, 32;
	shr.u32 	%r14, %r83, 4;
	add.s32 	%r15, %r3, %r14;
	setp.lt.s32 	%p8, %r15, %r52;
	and.pred  	%p9, %p8, %p7;
	@%p9 bra 	$L__BB0_8;
	mov.f32 	%f29, 0f00000000;
	// begin inline asm
	{  cvt.rn.f16.f32 %rs5, %f29;}

	// end inline asm
	shl.b32 	%r84, %r14, 5;
	add.s32 	%r85, %r7, %r84;
	st.shared.u16 	[%r85], %rs5;
	bra.uni 	$L__BB0_9;
$L__BB0_8:
	shl.b32 	%r86, %r14, 5;
	add.s32 	%r87, %r7, %r86;
	mad.lo.s32 	%r88, %r15, %r55, %r62;
	mul.wide.u32 	%rd10, %r88, 2;
	add.s64 	%rd11, %rd2, %rd10;
	ld.global.u16 	%rs6, [%rd11];
	st.shared.u16 	[%r87], %rs6;
$L__BB0_9:
	setp.lt.s32 	%p10, %r9, %r53;
	add.s32 	%r16, %r14, %r2;
	setp.lt.s32 	%p11, %r16, %r55;
	and.pred  	%p12, %p11, %p10;
	@%p12 bra 	$L__BB0_11;
	mov.f32 	%f30, 0f00000000;
	// begin inline asm
	{  cvt.rn.f16.f32 %rs7, %f30;}

	// end inline asm
	shl.b32 	%r89, %r14, 5;
	add.s32 	%r90, %r10, %r89;
	st.shared.u16 	[%r90], %rs7;
	bra.uni 	$L__BB0_12;
$L__BB0_11:
	shl.b32 	%r91, %r14, 5;
	add.s32 	%r92, %r10, %r91;
	mad.lo.s32 	%r93, %r16, %r53, %r9;
	mul.wide.s32 	%rd12, %r93, 2;
	add.s64 	%rd13, %rd1, %rd12;
	ld.global.u16 	%rs8, [%rd13];
	st.shared.u16 	[%r92], %rs8;
$L__BB0_12:
	setp.lt.s32 	%p13, %r62, %r55;
	or.b32  	%r94, %r1, 64;
	shr.u32 	%r17, %r94, 4;
	add.s32 	%r18, %r3, %r17;
	setp.lt.s32 	%p14, %r18, %r52;
	and.pred  	%p15, %p14, %p13;
	@%p15 bra 	$L__BB0_14;
	mov.f32 	%f31, 0f00000000;
	// begin inline asm
	{  cvt.rn.f16.f32 %rs9, %f31;}

	// end inline asm
	shl.b32 	%r95, %r17, 5;
	add.s32 	%r96, %r7, %r95;
	st.shared.u16 	[%r96], %rs9;
	bra.uni 	$L__BB0_15;
$L__BB0_14:
	shl.b32 	%r97, %r17, 5;
	add.s32 	%r98, %r7, %r97;
	mad.lo.s32 	%r99, %r18, %r55, %r62;
	mul.wide.u32 	%rd14, %r99, 2;
	add.s64 	%rd15, %rd2, %rd14;
	ld.global.u16 	%rs10, [%rd15];
	st.shared.u16 	[%r98], %rs10;
$L__BB0_15:
	setp.lt.s32 	%p16, %r9, %r53;
	add.s32 	%r19, %r17, %r2;
	setp.lt.s32 	%p17, %r19, %r55;
	and.pred  	%p18, %p17, %p16;
	@%p18 bra 	$L__BB0_17;
	mov.f32 	%f32, 0f00000000;
	// begin inline asm
	{  cvt.rn.f16.f32 %rs11, %f32;}

	// end inline asm
	shl.b32 	%r100, %r17, 5;
	add.s32 	%r101, %r10, %r100;
	st.shared.u16 	[%r101], %rs11;
	bra.uni 	$L__BB0_18;
$L__BB0_17:
	shl.b32 	%r102, %r17, 5;
	add.s32 	%r103, %r10, %r102;
	mad.lo.s32 	%r104, %r19, %r53, %r9;
	mul.wide.s32 	%rd16, %r104, 2;
	add.s64 	%rd17, %rd1, %rd16;
	ld.global.u16 	%rs12, [%rd17];
	st.shared.u16 	[%r103], %rs12;
$L__BB0_18:
	setp.lt.s32 	%p19, %r62, %r55;
	or.b32  	%r105, %r1, 96;
	shr.u32 	%r20, %r105, 4;
	add.s32 	%r21, %r3, %r20;
	setp.lt.s32 	%p20, %r21, %r52;
	and.pred  	%p21, %p20, %p19;
	@%p21 bra 	$L__BB0_20;
	mov.f32 	%f33, 0f00000000;
	// begin inline asm
	{  cvt.rn.f16.f32 %rs13, %f33;}

	// end inline asm
	shl.b32 	%r106, %r20, 5;
	add.s32 	%r107, %r7, %r106;
	st.shared.u16 	[%r107], %rs13;
	bra.uni 	$L__BB0_21;
$L__BB0_20:
	shl.b32 	%r108, %r20, 5;
	add.s32 	%r109, %r7, %r108;
	mad.lo.s32 	%r110, %r21, %r55, %r62;
	mul.wide.u32 	%rd18, %r110, 2;
	add.s64 	%rd19, %rd2, %rd18;
	ld.global.u16 	%rs14, [%rd19];
	st.shared.u16 	[%r109], %rs14;
$L__BB0_21:
	setp.lt.s32 	%p22, %r9, %r53;
	add.s32 	%r22, %r20, %r2;
	setp.lt.s32 	%p23, %r22, %r55;
	and.pred  	%p24, %p23, %p22;
	@%p24 bra 	$L__BB0_23;
	mov.f32 	%f34, 0f00000000;
	// begin inline asm
	{  cvt.rn.f16.f32 %rs15, %f34;}

	// end inline asm
	shl.b32 	%r111, %r20, 5;
	add.s32 	%r112, %r10, %r111;
	st.shared.u16 	[%r112], %rs15;
	bra.uni 	$L__BB0_24;
$L__BB0_23:
	shl.b32 	%r113, %r20, 5;
	add.s32 	%r114, %r10, %r113;
	mad.lo.s32 	%r115, %r22, %r53, %r9;
	mul.wide.s32 	%rd20, %r115, 2;
	add.s64 	%rd21, %rd1, %rd20;
	ld.global.u16 	%rs16, [%rd21];
	st.shared.u16 	[%r114], %rs16;
$L__BB0_24:
	setp.lt.s32 	%p25, %r62, %r55;
	or.b32  	%r116, %r1, 128;
	shr.u32 	%r23, %r116, 4;
	add.s32 	%r24, %r3, %r23;
	setp.lt.s32 	%p26, %r24, %r52;
	and.pred  	%p27, %p26, %p25;
	@%p27 bra 	$L__BB0_26;
	mov.f32 	%f35, 0f00000000;
	// begin inline asm
	{  cvt.rn.f16.f32 %rs17, %f35;}

	// end inline asm
	shl.b32 	%r117, %r23, 5;
	add.s32 	%r118, %r7, %r117;
	st.shared.u16 	[%r118], %rs17;
	bra.uni 	$L__BB0_27;
$L__BB0_26:
	shl.b32 	%r119, %r23, 5;
	add.s32 	%r120, %r7, %r119;
	mad.lo.s32 	%r121, %r24, %r55, %r62;
	mul.wide.u32 	%rd22, %r121, 2;
	add.s64 	%rd23, %rd2, %rd22;
	ld.global.u16 	%rs18, [%rd23];
	st.shared.u16 	[%r120], %rs18;
$L__BB0_27:
	setp.lt.s32 	%p28, %r9, %r53;
	add.s32 	%r25, %r23, %r2;
	setp.lt.s32 	%p29, %r25, %r55;
	and.pred  	%p30, %p29, %p28;
	@%p30 bra 	$L__BB0_29;
	mov.f32 	%f36, 0f00000000;
	// begin inline asm
	{  cvt.rn.f16.f32 %rs19, %f36;}

	// end inline asm
	shl.b32 	%r122, %r23, 5;
	add.s32 	%r123, %r10, %r122;
	st.shared.u16 	[%r123], %rs19;
	bra.uni 	$L__BB0_30;
$L__BB0_29:
	shl.b32 	%r124, %r23, 5;
	add.s32 	%r125, %r10, %r124;
	mad.lo.s32 	%r126, %r25, %r53, %r9;
	mul.wide.s32 	%rd24, %r126, 2;
	add.s64 	%rd25, %rd1, %rd24;
	ld.global.u16 	%rs20, [%rd25];
	st.shared.u16 	[%r125], %rs20;
$L__BB0_30:
	setp.lt.s32 	%p31, %r62, %r55;
	or.b32  	%r127, %r1, 160;
	shr.u32 	%r26, %r127, 4;
	add.s32 	%r27, %r3, %r26;
	setp.lt.s32 	%p32, %r27, %r52;
	and.pred  	%p33, %p32, %p31;
	@%p33 bra 	$L__BB0_32;
	mov.f32 	%f37, 0f00000000;
	// begin inline asm
	{  cvt.rn.f16.f32 %rs21, %f37;}

	// end inline asm
	shl.b32 	%r128, %r26, 5;
	add.s32 	%r129, %r7, %r128;
	st.shared.u16 	[%r129], %rs21;
	bra.uni 	$L__BB0_33;
$L__BB0_32:
	shl.b32 	%r130, %r26, 5;
	add.s32 	%r131, %r7, %r130;
	mad.lo.s32 	%r132, %r27, %r55, %r62;
	mul.wide.u32 	%rd26, %r132, 2;
	add.s64 	%rd27, %rd2, %rd26;
	ld.global.u16 	%rs22, [%rd27];
	st.shared.u16 	[%r131], %rs22;
$L__BB0_33:
	setp.lt.s32 	%p34, %r9, %r53;
	add.s32 	%r28, %r26, %r2;
	setp.lt.s32 	%p35, %r28, %r55;
	and.pred  	%p36, %p35, %p34;
	@%p36 bra 	$L__BB0_35;
	mov.f32 	%f38, 0f00000000;
	// begin inline asm
	{  cvt.rn.f16.f32 %rs23, %f38;}

	// end inline asm
	shl.b32 	%r133, %r26, 5;
	add.s32 	%r134, %r10, %r133;
	st.shared.u16 	[%r134], %rs23;
	bra.uni 	$L__BB0_36;
$L__BB0_35:
	shl.b32 	%r135, %r26, 5;
	add.s32 	%r136, %r10, %r135;
	mad.lo.s32 	%r137, %r28, %r53, %r9;
	mul.wide.s32 	%rd28, %r137, 2;
	add.s64 	%rd29, %rd1, %rd28;
	ld.global.u16 	%rs24, [%rd29];
	st.shared.u16 	[%r136], %rs24;
$L__BB0_36:
	setp.lt.s32 	%p37, %r62, %r55;
	or.b32  	%r138, %r1, 192;
	shr.u32 	%r29, %r138, 4;
	add.s32 	%r30, %r3, %r29;
	setp.lt.s32 	%p38, %r30, %r52;
	and.pred  	%p39, %p38, %p37;
	@%p39 bra 	$L__BB0_38;
	mov.f32 	%f39, 0f00000000;
	// begin inline asm
	{  cvt.rn.f16.f32 %rs25, %f39;}

	// end inline asm
	shl.b32 	%r139, %r29, 5;
	add.s32 	%r140, %r7, %r139;
	st.shared.u16 	[%r140], %rs25;
	bra.uni 	$L__BB0_39;
$L__BB0_38:
	shl.b32 	%r141, %r29, 5;
	add.s32 	%r142, %r7, %r141;
	mad.lo.s32 	%r143, %r30, %r55, %r62;
	mul.wide.u32 	%rd30, %r143, 2;
	add.s64 	%rd31, %rd2, %rd30;
	ld.global.u16 	%rs26, [%rd31];
	st.shared.u16 	[%r142], %rs26;
$L__BB0_39:
	setp.lt.s32 	%p40, %r9, %r53;
	add.s32 	%r31, %r29, %r2;
	setp.lt.s32 	%p41, %r31, %r55;
	and.pred  	%p42, %p41, %p40;
	@%p42 bra 	$L__BB0_41;
	mov.f32 	%f40, 0f00000000;
	// begin inline asm
	{  cvt.rn.f16.f32 %rs27, %f40;}

	// end inline asm
	shl.b32 	%r144, %r29, 5;
	add.s32 	%r145, %r10, %r144;
	st.shared.u16 	[%r145], %rs27;
	bra.uni 	$L__BB0_42;
$L__BB0_41:
	shl.b32 	%r146, %r29, 5;
	add.s32 	%r147, %r10, %r146;
	mad.lo.s32 	%r148, %r31, %r53, %r9;
	mul.wide.s32 	%rd32, %r148, 2;
	add.s64 	%rd33, %rd1, %rd32;
	ld.global.u16 	%rs28, [%rd33];
	st.shared.u16 	[%r147], %rs28;
$L__BB0_42:
	setp.lt.s32 	%p43, %r62, %r55;
	or.b32  	%r149, %r1, 224;
	shr.u32 	%r32, %r149, 4;
	add.s32 	%r33, %r3, %r32;
	setp.lt.s32 	%p44, %r33, %r52;
	and.pred  	%p45, %p44, %p43;
	@%p45 bra 	$L__BB0_44;
	mov.f32 	%f41, 0f00000000;
	// begin inline asm
	{  cvt.rn.f16.f32 %rs29, %f41;}

	// end inline asm
	shl.b32 	%r150, %r32, 5;
	add.s32 	%r151, %r7, %r150;
	st.shared.u16 	[%r151], %rs29;
	bra.uni 	$L__BB0_45;
$L__BB0_44:
	shl.b32 	%r152, %r32, 5;
	add.s32 	%r153, %r7, %r152;
	mad.lo.s32 	%r154, %r33, %r55, %r62;
	mul.wide.u32 	%rd34, %r154, 2;
	add.s64 	%rd35, %rd2, %rd34;
	ld.global.u16 	%rs30, [%rd35];
	st.shared.u16 	[%r153], %rs30;
$L__BB0_45:
	setp.lt.s32 	%p46, %r9, %r53;
	add.s32 	%r34, %r32, %r2;
	setp.lt.s32 	%p47, %r34, %r55;
	and.pred  	%p48, %p47, %p46;
	@%p48 bra 	$L__BB0_47;
	mov.f32 	%f42, 0f00000000;
	// begin inline asm
	{  cvt.rn.f16.f32 %rs31, %f42;}

	// end inline asm
	shl.b32 	%r155, %r32, 5;
	add.s32 	%r156, %r10, %r155;
	st.shared.u16 	[%r156], %rs31;
	bra.uni 	$L__BB0_48;
$L__BB0_47:
	shl.b32 	%r157, %r32, 5;
	add.s32 	%r158, %r10, %r157;
	mad.lo.s32 	%r159, %r34, %r53, %r9;
	mul.wide.s32 	%rd36, %r159, 2;
	add.s64 	%rd37, %rd1, %rd36;
	ld.global.u16 	%rs32, [%rd37];
	st.shared.u16 	[%r158], %rs32;
$L__BB0_48:
	bar.sync 	0;
	setp.lt.s32 	%p49, %r55, 1;
	mov.f32 	%f119, 0f00000000;
	mov.f32 	%f120, %f119;
	mov.f32 	%f121, %f119;
	mov.f32 	%f122, %f119;
	mov.f32 	%f123, %f119;
	mov.f32 	%f124, %f119;
	mov.f32 	%f125, %f119;
	mov.f32 	%f126, %f119;
	@%p49 bra 	$L__BB0_100;
	mov.b32 	%r339, 0;
	mov.f32 	%f126, 0f00000000;
	mov.f32 	%f125, %f126;
	mov.f32 	%f124, %f126;
	mov.f32 	%f123, %f126;
	mov.f32 	%f122, %f126;
	mov.f32 	%f121, %f126;
	mov.f32 	%f120, %f126;
	mov.f32 	%f119, %f126;
	mov.u32 	%r340, %r339;
$L__BB0_50:
	mov.u32 	%r35, %r339;
	add.s32 	%r339, %r35, 64;
	setp.ge.s32 	%p50, %r339, %r55;
	@%p50 bra 	$L__BB0_99;
	setp.ge.s32 	%p51, %r12, %r52;
	xor.b32  	%r38, %r340, 1;
	add.s32 	%r39, %r62, %r339;
	setp.ge.s32 	%p52, %r39, %r55;
	shl.b32 	%r161, %r340, 13;
	xor.b32  	%r162, %r161, 8192;
	add.s32 	%r40, %r7, %r162;
	or.pred  	%p53, %p51, %p52;
	@%p53 bra 	$L__BB0_53;
	shl.b32 	%r165, %r11, 5;
	add.s32 	%r166, %r40, %r165;
	mul.lo.s32 	%r167, %r12, %r55;
	cvt.u64.u32 	%rd38, %r167;
	add.s32 	%r168, %r62, %r35;
	cvt.u64.u32 	%rd39, %r168;
	add.s64 	%rd40, %rd38, %rd39;
	shl.b64 	%rd41, %rd40, 1;
	add.s64 	%rd42, %rd2, %rd41;
	ld.global.u16 	%rs34, [%rd42+128];
	st.shared.u16 	[%r166], %rs34;
	bra.uni 	$L__BB0_54;
$L__BB0_53:
	mov.f32 	%f45, 0f00000000;
	// begin inline asm
	{  cvt.rn.f16.f32 %rs33, %f45;}

	// end inline asm
	shl.b32 	%r163, %r11, 5;
	add.s32 	%r164, %r40, %r163;
	st.shared.u16 	[%r164], %rs33;
$L__BB0_54:
	shl.b32 	%r169, %r38, 13;
	add.s32 	%r41, %r10, %r169;
	setp.ge.s32 	%p54, %r9, %r53;
	add.s32 	%r42, %r13, %r339;
	setp.ge.s32 	%p55, %r42, %r55;
	or.pred  	%p56, %p55, %p54;
	@%p56 bra 	$L__BB0_56;
	shl.b32 	%r172, %r11, 5;
	add.s32 	%r173, %r41, %r172;
	mad.lo.s32 	%r174, %r42, %r53, %r9;
	mul.wide.s32 	%rd43, %r174, 2;
	add.s64 	%rd44, %rd1, %rd43;
	ld.global.u16 	%rs36, [%rd44];
	st.shared.u16 	[%r173], %rs36;
	bra.uni 	$L__BB0_57;
$L__BB0_56:
	mov.f32 	%f46, 0f00000000;
	// begin inline asm
	{  cvt.rn.f16.f32 %rs35, %f46;}

	// end inline asm
	shl.b32 	%r170, %r11, 5;
	add.s32 	%r171, %r41, %r170;
	st.shared.u16 	[%r171], %rs35;
$L__BB0_57:
	setp.lt.s32 	%p57, %r39, %r55;
	setp.lt.s32 	%p58, %r15, %r52;
	and.pred  	%p59, %p58, %p57;
	@%p59 bra 	$L__BB0_59;
	mov.f32 	%f47, 0f00000000;
	// begin inline asm
	{  cvt.rn.f16.f32 %rs37, %f47;}

	// end inline asm
	shl.b32 	%r175, %r14, 5;
	add.s32 	%r176, %r40, %r175;
	st.shared.u16 	[%r176], %rs37;
	bra.uni 	$L__BB0_60;
$L__BB0_59:
	shl.b32 	%r177, %r14, 5;
	add.s32 	%r178, %r40, %r177;
	mul.lo.s32 	%r179, %r15, %r55;
	cvt.u64.u32 	%rd45, %r179;
	add.s32 	%r180, %r62, %r35;
	cvt.u64.u32 	%rd46, %r180;
	add.s64 	%rd47, %rd45, %rd46;
	shl.b64 	%rd48, %rd47, 1;
	add.s64 	%rd49, %rd2, %rd48;
	ld.global.u16 	%rs38, [%rd49+128];
	st.shared.u16 	[%r178], %rs38;
$L__BB0_60:
	setp.lt.s32 	%p60, %r9, %r53;
	add.s32 	%r43, %r16, %r339;
	setp.lt.s32 	%p61, %r43, %r55;
	and.pred  	%p62, %p61, %p60;
	@%p62 bra 	$L__BB0_62;
	mov.f32 	%f48, 0f00000000;
	// begin inline asm
	{  cvt.rn.f16.f32 %rs39, %f48;}

	// end inline asm
	shl.b32 	%r181, %r14, 5;
	add.s32 	%r182, %r41, %r181;
	st.shared.u16 	[%r182], %rs39;
	bra.uni 	$L__BB0_63;
$L__BB0_62:
	shl.b32 	%r183, %r14, 5;
	add.s32 	%r184, %r41, %r183;
	mad.lo.s32 	%r185, %r43, %r53, %r9;
	mul.wide.s32 	%rd50, %r185, 2;
	add.s64 	%rd51, %rd1, %rd50;
	ld.global.u16 	%rs40, [%rd51];
	st.shared.u16 	[%r184], %rs40;
$L__BB0_63:
	setp.lt.s32 	%p63, %r39, %r55;
	setp.lt.s32 	%p64, %r18, %r52;
	and.pred  	%p65, %p64, %p63;
	@%p65 bra 	$L__BB0_65;
	mov.f32 	%f49, 0f00000000;
	// begin inline asm
	{  cvt.rn.f16.f32 %rs41, %f49;}

	// end inline asm
	shl.b32 	%r186, %r17, 5;
	add.s32 	%r187, %r40, %r186;
	st.shared.u16 	[%r187], %rs41;
	bra.uni 	$L__BB0_66;
$L__BB0_65:
	shl.b32 	%r188, %r17, 5;
	add.s32 	%r189, %r40, %r188;
	mul.lo.s32 	%r190, %r18, %r55;
	cvt.u64.u32 	%rd52, %r190;
	add.s32 	%r191, %r62, %r35;
	cvt.u64.u32 	%rd53, %r191;
	add.s64 	%rd54, %rd52, %rd53;
	shl.b64 	%rd55, %rd54, 1;
	add.s64 	%rd56, %rd2, %rd55;
	ld.global.u16 	%rs42, [%rd56+128];
	st.shared.u16 	[%r189], %rs42;
$L__BB0_66:
	setp.lt.s32 	%p66, %r9, %r53;
	add.s32 	%r44, %r19, %r339;
	setp.lt.s32 	%p67, %r44, %r55;
	and.pred  	%p68, %p67, %p66;
	@%p68 bra 	$L__BB0_68;
	mov.f32 	%f50, 0f00000000;
	// begin inline asm
	{  cvt.rn.f16.f32 %rs43, %f50;}

	// end inline asm
	shl.b32 	%r192, %r17, 5;
	add.s32 	%r193, %r41, %r192;
	st.shared.u16 	[%r193], %rs43;
	bra.uni 	$L__BB0_69;
$L__BB0_68:
	shl.b32 	%r194, %r17, 5;
	add.s32 	%r195, %r41, %r194;
	mad.lo.s32 	%r196, %r44, %r53, %r9;
	mul.wide.s32 	%rd57, %r196, 2;
	add.s64 	%rd58, %rd1, %rd57;
	ld.global.u16 	%rs44, [%rd58];
	st.shared.u16 	[%r195], %rs44;
$L__BB0_69:
	setp.lt.s32 	%p69, %r39, %r55;
	add.s32 	%r197, %r3, %r20;
	setp.lt.s32 	%p70, %r197, %r52;
	and.pred  	%p71, %p70, %p69;
	@%p71 bra 	$L__BB0_71;
	mov.f32 	%f51, 0f00000000;
	// begin inline asm
	{  cvt.rn.f16.f32 %rs45, %f51;}

	// end inline asm
	shl.b32 	%r198, %r20, 5;
	add.s32 	%r199, %r40, %r198;
	st.shared.u16 	[%r199], %rs45;
	bra.uni 	$L__BB0_72;
$L__BB0_71:
	shl.b32 	%r200, %r20, 5;
	add.s32 	%r201, %r40, %r200;
	mul.lo.s32 	%r203, %r197, %r55;
	cvt.u64.u32 	%rd59, %r203;
	add.s32 	%r204, %r62, %r35;
	cvt.u64.u32 	%rd60, %r204;
	add.s64 	%rd61, %rd59, %rd60;
	shl.b64 	%rd62, %rd61, 1;
	add.s64 	%rd63, %rd2, %rd62;
	ld.global.u16 	%rs46, [%rd63+128];
	st.shared.u16 	[%r201], %rs46;
$L__BB0_72:
	setp.lt.s32 	%p72, %r9, %r53;
	add.s32 	%r45, %r22, %r339;
	setp.lt.s32 	%p73, %r45, %r55;
	and.pred  	%p74, %p73, %p72;
	@%p74 bra 	$L__BB0_74;
	mov.f32 	%f52, 0f00000000;
	// begin inline asm
	{  cvt.rn.f16.f32 %rs47, %f52;}

	// end inline asm
	shl.b32 	%r205, %r20, 5;
	add.s32 	%r206, %r41, %r205;
	st.shared.u16 	[%r206], %rs47;
	bra.uni 	$L__BB0_75;
$L__BB0_74:
	shl.b32 	%r207, %r20, 5;
	add.s32 	%r208, %r41, %r207;
	mad.lo.s32 	%r209, %r45, %r53, %r9;
	mul.wide.s32 	%rd64, %r209, 2;
	add.s64 	%rd65, %rd1, %rd64;
	ld.global.u16 	%rs48, [%rd65];
	st.shared.u16 	[%r208], %rs48;
$L__BB0_75:
	setp.lt.s32 	%p75, %r39, %r55;
	add.s32 	%r210, %r3, %r23;
	setp.lt.s32 	%p76, %r210, %r52;
	and.pred  	%p77, %p76, %p75;
	@%p77 bra 	$L__BB0_77;
	mov.f32 	%f53, 0f00000000;
	// begin inline asm
	{  cvt.rn.f16.f32 %rs49, %f53;}

	// end inline asm
	shl.b32 	%r211, %r23, 5;
	add.s32 	%r212, %r40, %r211;
	st.shared.u16 	[%r212], %rs49;
	bra.uni 	$L__BB0_78;
$L__BB0_77:
	shl.b32 	%r213, %r23, 5;
	add.s32 	%r214, %r40, %r213;
	mul.lo.s32 	%r216, %r210, %r55;
	cvt.u64.u32 	%rd66, %r216;
	add.s32 	%r217, %r62, %r35;
	cvt.u64.u32 	%rd67, %r217;
	add.s64 	%rd68, %rd66, %rd67;
	shl.b64 	%rd69, %rd68, 1;
	add.s64 	%rd70, %rd2, %rd69;
	ld.global.u16 	%rs50, [%rd70+128];
	st.shared.u16 	[%r214], %rs50;
$L__BB0_78:
	setp.lt.s32 	%p78, %r9, %r53;
	add.s32 	%r46, %r25, %r339;
	setp.lt.s32 	%p79, %r46, %r55;
	and.pred  	%p80, %p79, %p78;
	@%p80 bra 	$L__BB0_80;
	mov.f32 	%f54, 0f00000000;
	// begin inline asm
	{  cvt.rn.f16.f32 %rs51, %f54;}

	// end inline asm
	shl.b32 	%r218, %r23, 5;
	add.s32 	%r219, %r41, %r218;
	st.shared.u16 	[%r219], %rs51;
	bra.uni 	$L__BB0_81;
$L__BB0_80:
	shl.b32 	%r220, %r23, 5;
	add.s32 	%r221, %r41, %r220;
	mad.lo.s32 	%r222, %r46, %r53, %r9;
	mul.wide.s32 	%rd71, %r222, 2;
	add.s64 	%rd72, %rd1, %rd71;
	ld.global.u16 	%rs52, [%rd72];
	st.shared.u16 	[%r221], %rs52;
$L__BB0_81:
	setp.lt.s32 	%p81, %r39, %r55;
	add.s32 	%r223, %r3, %r26;
	setp.lt.s32 	%p82, %r223, %r52;
	and.pred  	%p83, %p82, %p81;
	@%p83 bra 	$L__BB0_83;
	mov.f32 	%f55, 0f00000000;
	// begin inline asm
	{  cvt.rn.f16.f32 %rs53, %f55;}

	// end inline asm
	shl.b32 	%r224, %r26, 5;
	add.s32 	%r225, %r40, %r224;
	st.shared.u16 	[%r225], %rs53;
	bra.uni 	$L__BB0_84;
$L__BB0_83:
	shl.b32 	%r226, %r26, 5;
	add.s32 	%r227, %r40, %r226;
	mul.lo.s32 	%r229, %r223, %r55;
	cvt.u64.u32 	%rd73, %r229;
	add.s32 	%r230, %r62, %r35;
	cvt.u64.u32 	%rd74, %r230;
	add.s64 	%rd75, %rd73, %rd74;
	shl.b64 	%rd76, %rd75, 1;
	add.s64 	%rd77, %rd2, %rd76;
	ld.global.u16 	%rs54, [%rd77+128];
	st.shared.u16 	[%r227], %rs54;
$L__BB0_84:
	setp.lt.s32 	%p84, %r9, %r53;
	add.s32 	%r47, %r28, %r339;
	setp.lt.s32 	%p85, %r47, %r55;
	and.pred  	%p86, %p85, %p84;
	@%p86 bra 	$L__BB0_86;
	mov.f32 	%f56, 0f00000000;
	// begin inline asm
	{  cvt.rn.f16.f32 %rs55, %f56;}

	// end inline asm
	shl.b32 	%r231, %r26, 5;
	add.s32 	%r232, %r41, %r231;
	st.shared.u16 	[%r232], %rs55;
	bra.uni 	$L__BB0_87;
$L__BB0_86:
	shl.b32 	%r233, %r26, 5;
	add.s32 	%r234, %r41, %r233;
	mad.lo.s32 	%r235, %r47, %r53, %r9;
	mul.wide.s32 	%rd78, %r235, 2;
	add.s64 	%rd79, %rd1, %rd78;
	ld.global.u16 	%rs56, [%rd79];
	st.shared.u16 	[%r234], %rs56;
$L__BB0_87:
	setp.lt.s32 	%p87, %r39, %r55;
	setp.lt.s32 	%p88, %r30, %r52;
	and.pred  	%p89, %p88, %p87;
	@%p89 bra 	$L__BB0_89;
	mov.f32 	%f57, 0f00000000;
	// begin inline asm
	{  cvt.rn.f16.f32 %rs57, %f57;}

	// end inline asm
	shl.b32 	%r236, %r29, 5;
	add.s32 	%r237, %r40, %r236;
	st.shared.u16 	[%r237], %rs57;
	bra.uni 	$L__BB0_90;
$L__BB0_89:
	shl.b32 	%r238, %r29, 5;
	add.s32 	%r239, %r40, %r238;
	mul.lo.s32 	%r240, %r30, %r55;
	cvt.u64.u32 	%rd80, %r240;
	add.s32 	%r241, %r62, %r35;
	cvt.u64.u32 	%rd81, %r241;
	add.s64 	%rd82, %rd80, %rd81;
	shl.b64 	%rd83, %rd82, 1;
	add.s64 	%rd84, %rd2, %rd83;
	ld.global.u16 	%rs58, [%rd84+128];
	st.shared.u16 	[%r239], %rs58;
$L__BB0_90:
	setp.lt.s32 	%p90, %r9, %r53;
	add.s32 	%r48, %r31, %r339;
	setp.lt.s32 	%p91, %r48, %r55;
	and.pred  	%p92, %p91, %p90;
	@%p92 bra 	$L__BB0_92;
	mov.f32 	%f58, 0f00000000;
	// begin inline asm
	{  cvt.rn.f16.f32 %rs59, %f58;}

	// end inline asm
	shl.b32 	%r242, %r29, 5;
	add.s32 	%r243, %r41, %r242;
	st.shared.u16 	[%r243], %rs59;
	bra.uni 	$L__BB0_93;
$L__BB0_92:
	shl.b32 	%r244, %r29, 5;
	add.s32 	%r245, %r41, %r244;
	mad.lo.s32 	%r246, %r48, %r53, %r9;
	mul.wide.s32 	%rd85, %r246, 2;
	add.s64 	%rd86, %rd1, %rd85;
	ld.global.u16 	%rs60, [%rd86];
	st.shared.u16 	[%r245], %rs60;
$L__BB0_93:
	setp.lt.s32 	%p93, %r39, %r55;
	setp.lt.s32 	%p94, %r33, %r52;
	and.pred  	%p95, %p94, %p93;
	@%p95 bra 	$L__BB0_95;
	mov.f32 	%f59, 0f00000000;
	// begin inline asm
	{  cvt.rn.f16.f32 %rs61, %f59;}

	// end inline asm
	shl.b32 	%r247, %r32, 5;
	add.s32 	%r248, %r40, %r247;
	st.shared.u16 	[%r248], %rs61;
	bra.uni 	$L__BB0_96;
$L__BB0_95:
	shl.b32 	%r249, %r32, 5;
	add.s32 	%r250, %r40, %r249;
	mul.lo.s32 	%r251, %r33, %r55;
	cvt.u64.u32 	%rd87, %r251;
	add.s32 	%r252, %r62, %r35;
	cvt.u64.u32 	%rd88, %r252;
	add.s64 	%rd89, %rd87, %rd88;
	shl.b64 	%rd90, %rd89, 1;
	add.s64 	%rd91, %rd2, %rd90;
	ld.global.u16 	%rs62, [%rd91+128];
	st.shared.u16 	[%r250], %rs62;
$L__BB0_96:
	setp.lt.s32 	%p96, %r9, %r53;
	add.s32 	%r49, %r34, %r339;
	setp.lt.s32 	%p97, %r49, %r55;
	and.pred  	%p98, %p97, %p96;
	@%p98 bra 	$L__BB0_98;
	mov.f32 	%f60, 0f00000000;
	// begin inline asm
	{  cvt.rn.f16.f32 %rs63, %f60;}

	// end inline asm
	shl.b32 	%r253, %r32, 5;
	add.s32 	%r254, %r41, %r253;
	st.shared.u16 	[%r254], %rs63;
	bra.uni 	$L__BB0_99;
$L__BB0_98:
	shl.b32 	%r255, %r32, 5;
	add.s32 	%r256, %r41, %r255;
	mad.lo.s32 	%r257, %r49, %r53, %r9;
	mul.wide.s32 	%rd92, %r257, 2;
	add.s64 	%rd93, %rd1, %rd92;
	ld.global.u16 	%rs64, [%rd93];
	st.shared.u16 	[%r256], %rs64;
$L__BB0_99:
	setp.lt.s32 	%p99, %r339, %r55;
	shl.b32 	%r258, %r340, 13;
	add.s32 	%r259, %r6, %r258;
	not.b32 	%r260, %r340;
	mov.u32 	%r261, %tid.x;
	shl.b32 	%r262, %r261, 4;
	and.b32  	%r263, %r262, 15872;
	mov.u32 	%r264, _ZZ30wmma_smem_double_buffer_kernelILi16ELi4EEviiifPK6__halfS2_fPfE2Bs;
	add.s32 	%r265, %r264, %r263;
	add.s32 	%r266, %r265, %r258;
	mov.b32 	%r267, 16;
	wmma.load.a.sync.aligned.row.m16n16k16.shared.f16 	{%r268, %r269, %r270, %r271, %r272, %r273, %r274, %r275}, [%r259], %r267;
	wmma.load.b.sync.aligned.row.m16n16k16.shared.f16 	{%r276, %r277, %r278, %r279, %r280, %r281, %r282, %r283}, [%r266], %r267;
	wmma.mma.sync.aligned.row.row.m16n16k16.f32.f32 {%f61, %f62, %f63, %f64, %f65, %f66, %f67, %f68}, {%r268, %r269, %r270, %r271, %r272, %r273, %r274, %r275}, {%r276, %r277, %r278, %r279, %r280, %r281, %r282, %r283}, {%f119, %f120, %f121, %f122, %f123, %f124, %f125, %f126};
	add.s32 	%r284, %r259, 512;
	add.s32 	%r285, %r266, 2048;
	wmma.load.a.sync.aligned.row.m16n16k16.shared.f16 	{%r286, %r287, %r288, %r289, %r290, %r291, %r292, %r293}, [%r284], %r267;
	wmma.load.b.sync.aligned.row.m16n16k16.shared.f16 	{%r294, %r295, %r296, %r297, %r298, %r299, %r300, %r301}, [%r285], %r267;
	wmma.mma.sync.aligned.row.row.m16n16k16.f32.f32 {%f69, %f70, %f71, %f72, %f73, %f74, %f75, %f76}, {%r286, %r287, %r288, %r289, %r290, %r291, %r292, %r293}, {%r294, %r295, %r296, %r297, %r298, %r299, %r300, %r301}, {%f61, %f62, %f63, %f64, %f65, %f66, %f67, %f68};
	add.s32 	%r302, %r259, 1024;
	add.s32 	%r303, %r266, 4096;
	wmma.load.a.sync.aligned.row.m16n16k16.shared.f16 	{%r304, %r305, %r306, %r307, %r308, %r309, %r310, %r311}, [%r302], %r267;
	wmma.load.b.sync.aligned.row.m16n16k16.shared.f16 	{%r312, %r313, %r314, %r315, %r316, %r317, %r318, %r319}, [%r303], %r267;
	wmma.mma.sync.aligned.row.row.m16n16k16.f32.f32 {%f77, %f78, %f79, %f80, %f81, %f82, %f83, %f84}, {%r304, %r305, %r306, %r307, %r308, %r309, %r310, %r311}, {%r312, %r313, %r314, %r315, %r316, %r317, %r318, %r319}, {%f69, %f70, %f71, %f72, %f73, %f74, %f75, %f76};
	add.s32 	%r320, %r259, 1536;
	add.s32 	%r321, %r266, 6144;
	wmma.load.a.sync.aligned.row.m16n16k16.shared.f16 	{%r322, %r323, %r324, %r325, %r326, %r327, %r328, %r329}, [%r320], %r267;
	wmma.load.b.sync.aligned.row.m16n16k16.shared.f16 	{%r330, %r331, %r332, %r333, %r334, %r335, %r336, %r337}, [%r321], %r267;
	wmma.mma.sync.aligned.row.row.m16n16k16.f32.f32 {%f119, %f120, %f121, %f122, %f123, %f124, %f125, %f126}, {%r322, %r323, %r324, %r325, %r326, %r327, %r328, %r329}, {%r330, %r331, %r332, %r333, %r334, %r335, %r336, %r337}, {%f77, %f78, %f79, %f80, %f81, %f82, %f83, %f84};
	bar.sync 	0;
	and.b32  	%r340, %r260, 1;
	@%p99 bra 	$L__BB0_50;
$L__BB0_100:
	add.s32 	%r51, %r4, %r8;
	setp.ge.s32 	%p100, %r51, %r53;
	setp.ge.s32 	%p101, %r3, %r52;
	or.pred  	%p102, %p100, %p101;
	@%p102 bra 	$L__BB0_102;
	ld.param.u64 	%rd97, [_Z30wmma_smem_double_buffer_kernelILi16ELi4EEviiifPK6__halfS2_fPf_param_7];
	ld.param.f32 	%f110, [_Z30wmma_smem_double_buffer_kernelILi16ELi4EEviiifPK6__halfS2_fPf_param_6];
	ld.param.f32 	%f109, [_Z30wmma_smem_double_buffer_kernelILi16ELi4EEviiifPK6__halfS2_fPf_param_3];
	mad.lo.s32 	%r338, %r53, %r3, %r51;
	cvta.to.global.u64 	%rd94, %rd97;
	mul.wide.s32 	%rd95, %r338, 4;
	add.s64 	%rd96, %rd94, %rd95;
	wmma.load.c.sync.aligned.row.m16n16k16.global.f32 	{%f85, %f86, %f87, %f88, %f89, %f90, %f91, %f92}, [%rd96], %r53;
	mul.f32 	%f93, %f110, %f85;
	fma.rn.f32 	%f94, %f109, %f119, %f93;
	mul.f32 	%f95, %f110, %f86;
	fma.rn.f32 	%f96, %f109, %f120, %f95;
	mul.f32 	%f97, %f110, %f87;
	fma.rn.f32 	%f98, %f109, %f121, %f97;
	mul.f32 	%f99, %f110, %f88;
	fma.rn.f32 	%f100, %f109, %f122, %f99;
	mul.f32 	%f101, %f110, %f89;
	fma.rn.f32 	%f102, %f109, %f123, %f101;
	mul.f32 	%f103, %f110, %f90;
	fma.rn.f32 	%f104, %f109, %f124, %f103;
	mul.f32 	%f105, %f110, %f91;
	fma.rn.f32 	%f106, %f109, %f125, %f105;
	mul.f32 	%f107, %f110, %f92;
	fma.rn.f32 	%f108, %f109, %f126, %f107;
	wmma.store.d.sync.aligned.row.m16n16k16.global.f32 	[%rd96], {%f94, %f96, %f98, %f100, %f102, %f104, %f106, %f108}, %r53;
$L__BB0_102:
	ret;

}


// ===== COMPILED SASS (sm_100) =====

	.target	sm_100

	.elftype	@"ET_EXEC"


//--------------------- .note.nv.tkinfo           --------------------------
	.section	.note.nv.tkinfo,"",@"SHT_NOTE"
	.sectionflags	@"SHF_NOTE_NV_TKINFO"
	.tkinfo
        /*0018*/ 	.word	0x00000002
        /*0030*/ 	.string	""
        /*0030*/ 	.string	"ptxas"
        /*0030*/ 	.string	"Cuda compilation tools, release 13.0, V13.0.88"
        /*0030*/ 	.string	"Build cuda_13.0.r13.0/compiler.36424714_0"
        /*0030*/ 	.string	"-arch sm_100 -m 64 "



//--------------------- .note.nv.cuinfo           --------------------------
	.section	.note.nv.cuinfo,"",@"SHT_NOTE"
	.sectionflags	@"SHF_NOTE_NV_CUINFO"
        /*0018*/ 	.short	0x0002
        /*001a*/ 	.short	0x0064
        /*001c*/ 	.short	0x0082
	.zero		2


//--------------------- .nv.info                  --------------------------
	.section	.nv.info,"",@"SHT_CUDA_INFO"
	.align	4


	//----- nvinfo : EIATTR_REGCOUNT
	.align		4
        /*0000*/ 	.byte	0x04, 0x2f
        /*0002*/ 	.short	(.L_1 - .L_0)
	.align		4
.L_0:
        /*0004*/ 	.word	index@(_Z30wmma_smem_double_buffer_kernelILi16ELi4EEviiifPK6__halfS2_fPf)
        /*0008*/ 	.word	0x00000030


	//----- nvinfo : EIATTR_FRAME_SIZE
	.align		4
.L_1:
        /*000c*/ 	.byte	0x04, 0x11
        /*000e*/ 	.short	(.L_3 - .L_2)
	.align		4
.L_2:
        /*0010*/ 	.word	index@(_Z30wmma_smem_double_buffer_kernelILi16ELi4EEviiifPK6__halfS2_fPf)
        /*0014*/ 	.word	0x00000000


	//----- nvinfo : EIATTR_MIN_STACK_SIZE
	.align		4
.L_3:
        /*0018*/ 	.byte	0x04, 0x12
        /*001a*/ 	.short	(.L_5 - .L_4)
	.align		4
.L_4:
        /*001c*/ 	.word	index@(_Z30wmma_smem_double_buffer_kernelILi16ELi4EEviiifPK6__halfS2_fPf)
        /*0020*/ 	.word	0x00000000
.L_5:


//--------------------- .nv.compat                --------------------------
	.section	.nv.compat,"",@"SHT_CUDA_COMPAT_INFO"
	.align	4
        /*0000*/ 	.byte	0x02, 0x09, 0x00, 0x00, 0x02, 0x02, 0x01, 0x00, 0x02, 0x05, 0x05, 0x00, 0x03, 0x07, 0x01, 0x01
        /*0010*/ 	.byte	0x02, 0x03, 0x00, 0x00, 0x02, 0x06, 0x01, 0x00, 0x04, 0x0b, 0x08, 0x00, 0x09, 0x00, 0x00, 0x00
        /*0020*/ 	.byte	0x00, 0x00, 0x00, 0x00


//--------------------- .nv.info._Z30wmma_smem_double_buffer_kernelILi16ELi4EEviiifPK6__halfS2_fPf --------------------------
	.section	.nv.info._Z30wmma_smem_double_buffer_kernelILi16ELi4EEviiifPK6__halfS2_fPf,"",@"SHT_CUDA_INFO"
	.sectionflags	@""
	.align	4


	//----- nvinfo : EIATTR_CUDA_API_VERSION
	.align		4
        /*0000*/ 	.byte	0x04, 0x37
        /*0002*/ 	.short	(.L_7 - .L_6)
.L_6:
        /*0004*/ 	.word	0x00000082


	//----- nvinfo : EIATTR_KPARAM_INFO
	.align		4
.L_7:
        /*0008*/ 	.byte	0x04, 0x17
        /*000a*/ 	.short	(.L_9 - .L_8)
.L_8:
        /*000c*/ 	.word	0x00000000
        /*0010*/ 	.short	0x0007
        /*0012*/ 	.short	0x0028
        /*0014*/ 	.byte	0x00, 0xf5, 0x21, 0x00


	//----- nvinfo : EIATTR_KPARAM_INFO
	.align		4
.L_9:
        /*0018*/ 	.byte	0x04, 0x17
        /*001a*/ 	.short	(.L_11 - .L_10)
.L_10:
        /*001c*/ 	.word	0x00000000
        /*0020*/ 	.short	0x0006
        /*0022*/ 	.short	0x0020
        /*0024*/ 	.byte	0x00, 0xf0, 0x11, 0x00


	//----- nvinfo : EIATTR_KPARAM_INFO
	.align		4
.L_11:
        /*0028*/ 	.byte	0x04, 0x17
        /*002a*/ 	.short	(.L_13 - .L_12)
.L_12:
        /*002c*/ 	.word	0x00000000
        /*0030*/ 	.short	0x0005
        /*0032*/ 	.short	0x0018
        /*0034*/ 	.byte	0x00, 0xf5, 0x21, 0x00


	//----- nvinfo : EIATTR_KPARAM_INFO
	.align		4
.L_13:
        /*0038*/ 	.byte	0x04, 0x17
        /*003a*/ 	.short	(.L_15 - .L_14)
.L_14:
        /*003c*/ 	.word	0x00000000
        /*0040*/ 	.short	0x0004
        /*0042*/ 	.short	0x0010
        /*0044*/ 	.byte	0x00, 0xf5, 0x21, 0x00


	//----- nvinfo : EIATTR_KPARAM_INFO
	.align		4
.L_15:
        /*0048*/ 	.byte	0x04, 0x17
        /*004a*/ 	.short	(.L_17 - .L_16)
.L_16:
        /*004c*/ 	.word	0x00000000
        /*0050*/ 	.short	0x0003
        /*0052*/ 	.short	0x000c
        /*0054*/ 	.byte	0x00, 0xf0, 0x11, 0x00


	//----- nvinfo : EIATTR_KPARAM_INFO
	.align		4
.L_17:
        /*0058*/ 	.byte	0x04, 0x17
        /*005a*/ 	.short	(.L_19 - .L_18)
.L_18:
        /*005c*/ 	.word	0x00000000
        /*0060*/ 	.short	0x0002
        /*0062*/ 	.short	0x0008
        /*0064*/ 	.byte	0x00, 0xf0, 0x11, 0x00


	//----- nvinfo : EIATTR_KPARAM_INFO
	.align		4
.L_19:
        /*0068*/ 	.byte	0x04, 0x17
        /*006a*/ 	.short	(.L_21 - .L_20)
.L_20:
        /*006c*/ 	.word	0x00000000
        /*0070*/ 	.short	0x0001
        /*0072*/ 	.short	0x0004
        /*0074*/ 	.byte	0x00, 0xf0, 0x11, 0x00


	//----- nvinfo : EIATTR_KPARAM_INFO
	.align		4
.L_21:
        /*0078*/ 	.byte	0x04, 0x17
        /*007a*/ 	.short	(.L_23 - .L_22)
.L_22:
        /*007c*/ 	.word	0x00000000
        /*0080*/ 	.short	0x0000
        /*0082*/ 	.short	0x0000
        /*0084*/ 	.byte	0x00, 0xf0, 0x11, 0x00


	//----- nvinfo : EIATTR_SPARSE_MMA_MASK
	.align		4
.L_23:
        /*0088*/ 	.byte	0x03, 0x50
        /*008a*/ 	.short	0x0000


	//----- nvinfo : EIATTR_WMMA_USED
	.align		4
        /*008c*/ 	.byte	0x01, 0x2b
	.zero		2


	//----- nvinfo : EIATTR_MAXREG_COUNT
	.align		4
        /*0090*/ 	.byte	0x03, 0x1b
        /*0092*/ 	.short	0x00ff


	//----- nvinfo : EIATTR_NUM_BARRIERS
	.align		4
        /*0094*/ 	.byte	0x02, 0x4c
        /*0096*/ 	.byte	0x01
	.zero		1


	//----- nvinfo : EIATTR_MERCURY_ISA_VERSION
	.align		4
        /*0098*/ 	.byte	0x03, 0x5f
        /*009a*/ 	.short	0x0101


	//----- nvinfo : EIATTR_VRC_CTA_INIT_COUNT
	.align		4
        /*009c*/ 	.byte	0x02, 0x4a
	.zero		1
	.zero		1


	//----- nvinfo : EIATTR_EXIT_INSTR_OFFSETS
	.align		4
        /*00a0*/ 	.byte	0x04, 0x1c
        /*00a2*/ 	.short	(.L_25 - .L_24)


	//   ....[0]....
.L_24:
        /*00a4*/ 	.word	0x00001c00


	//   ....[1]....
        /*00a8*/ 	.word	0x00001e70


	//----- nvinfo : EIATTR_CBANK_PARAM_SIZE
	.align		4
.L_25:
        /*00ac*/ 	.byte	0x03, 0x19
        /*00ae*/ 	.short	0x0030


	//----- nvinfo : EIATTR_PARAM_CBANK
	.align		4
        /*00b0*/ 	.byte	0x04, 0x0a
        /*00b2*/ 	.short	(.L_27 - .L_26)
	.align		4
.L_26:
        /*00b4*/ 	.word	index@(.nv.constant0._Z30wmma_smem_double_buffer_kernelILi16ELi4EEviiifPK6__halfS2_fPf)
        /*00b8*/ 	.short	0x0380
        /*00ba*/ 	.short	0x0030


	//----- nvinfo : EIATTR_SW_WAR
	.align		4
.L_27:
        /*00bc*/ 	.byte	0x04, 0x36
        /*00be*/ 	.short	(.L_29 - .L_28)
.L_28:
        /*00c0*/ 	.word	0x00000008
.L_29:


//--------------------- .nv.callgraph             --------------------------
	.section	.nv.callgraph,"",@"SHT_CUDA_CALLGRAPH"
	.align	4
	.sectionentsize	8
	.align		4
        /*0000*/ 	.word	0x00000000
	.align		4
        /*0004*/ 	.word	0xffffffff
	.align		4
        /*0008*/ 	.word	0x00000000
	.align		4
        /*000c*/ 	.word	0xfffffffe
	.align		4
        /*0010*/ 	.word	0x00000000
	.align		4
        /*0014*/ 	.word	0xfffffffd
	.align		4
        /*0018*/ 	.word	0x00000000
	.align		4
        /*001c*/ 	.word	0xfffffffc


//--------------------- .text._Z30wmma_smem_double_buffer_kernelILi16ELi4EEviiifPK6__halfS2_fPf --------------------------
	.section	.text._Z30wmma_smem_double_buffer_kernelILi16ELi4EEviiifPK6__halfS2_fPf,"ax",@progbits
	.align	128
        .global         _Z30wmma_smem_double_buffer_kernelILi16ELi4EEviiifPK6__halfS2_fPf
        .type           _Z30wmma_smem_double_buffer_kernelILi16ELi4EEviiifPK6__halfS2_fPf,@function
        .size           _Z30wmma_smem_double_buffer_kernelILi16ELi4EEviiifPK6__halfS2_fPf,(.L_x_4 - _Z30wmma_smem_double_buffer_kernelILi16ELi4EEviiifPK6__halfS2_fPf)
        .other          _Z30wmma_smem_double_buffer_kernelILi16ELi4EEviiifPK6__halfS2_fPf,@"STO_CUDA_ENTRY STV_DEFAULT"
_Z30wmma_smem_double_buffer_kernelILi16ELi4EEviiifPK6__halfS2_fPf:
.text._Z30wmma_smem_double_buffer_kernelILi16ELi4EEviiifPK6__halfS2_fPf:
[----:B------:R-:W-:Y:S01]  /*0000*/  LDC R1, c[0x0][0x37c] ;  /* 0x0000df00ff017b82 */ /* 0x000fe20000000800 */
[----:B------:R-:W0:Y:S01]  /*0010*/  S2R R3, SR_TID.X ;  /* 0x0000000000037919 */ /* 0x000e220000002100 */
[----:B------:R-:W1:Y:S01]  /*0020*/  LDCU UR7, c[0x0][0x388] ;  /* 0x00007100ff0777ac */ /* 0x000e620008000800 */
[----:B------:R-:W2:Y:S01]  /*0030*/  S2R R12, SR_TID.Y ;  /* 0x00000000000c7919 */ /* 0x000ea20000002200 */
[----:B------:R-:W3:Y:S01]  /*0040*/  LDCU UR10, c[0x0][0x380] ;  /* 0x00007000ff0a77ac */ /* 0x000ee20008000800 */
[----:B------:R-:W4:Y:S01]  /*0050*/  S2R R6, SR_CTAID.Y ;  /* 0x0000000000067919 */ /* 0x000f220000002600 */
[----:B------:R-:W5:Y:S01]  /*0060*/  LDCU UR11, c[0x0][0x384] ;  /* 0x00007080ff0b77ac */ /* 0x000f620008000800 */
[----:B------:R-:W3:Y:S01]  /*0070*/  S2R R0, SR_CTAID.X ;  /* 0x0000000000007919 */ /* 0x000ee20000002500 */
[----:B------:R-:W5:Y:S01]  /*0080*/  LDCU.64 UR8, c[0x0][0x358] ;  /* 0x00006b00ff0877ac */ /* 0x000f620008000a00 */
[----:B0-----:R-:W-:Y:S02]  /*0090*/  SHF.R.U32.HI R11, RZ, 0x5, R3 ;  /* 0x00000005ff0b7819 */ /* 0x001fe40000011603 */
[----:B------:R-:W-:Y:S01]  /*00a0*/  LOP3.LUT R2, R3, 0x1f, RZ, 0xc0, !PT ;  /* 0x0000001f03027812 */ /* 0x000fe200078ec0ff */
[----:B--2---:R-:W-:-:S02]  /*00b0*/  IMAD.SHL.U32 R15, R12, 0x10, RZ ;  /* 0x000000100c0f7824 */ /* 0x004fc400078e00ff */
[----:B------:R-:W-:Y:S01]  /*00c0*/  IMAD.SHL.U32 R4, R11, 0x10, RZ ;  /* 0x000000100b047824 */ /* 0x000fe200078e00ff */
[----:B------:R-:W-:Y:S01]  /*00d0*/  SHF.R.U32.HI R36, RZ, 0x4, R2 ;  /* 0x00000004ff247819 */ /* 0x000fe20000011602 */
[----:B----4-:R-:W-:Y:S01]  /*00e0*/  IMAD R43, R6, 0x40, R15 ;  /* 0x00000040062b7824 */ /* 0x010fe200078e020f */
[----:B------:R-:W-:Y:S02]  /*00f0*/  LOP3.LUT R34, R2, 0x20, RZ, 0xfc, !PT ;  /* 0x0000002002227812 */ /* 0x000fe400078efcff */
[----:B------:R-:W-:Y:S01]  /*0100*/  LOP3.LUT R41, R4, 0xf, R3, 0xf8, !PT ;  /* 0x0000000f04297812 */ /* 0x000fe200078ef803 */
[----:B------:R-:W-:Y:S01]  /*0110*/  IMAD.IADD R35, R15, 0x1, R36 ;  /* 0x000000010f237824 */ /* 0x000fe200078e0224 */
[----:B------:R-:W-:Y:S02]  /*0120*/  IADD3 R8, PT, PT, R43, R36, RZ ;  /* 0x000000242b087210 */ /* 0x000fe40007ffe0ff */
[----:B-1----:R-:W-:Y:S01]  /*0130*/  ISETP.GE.AND P3, PT, R41, UR7, PT ;  /* 0x0000000729007c0c */ /* 0x002fe2000bf66270 */
[----:B---3--:R-:W-:Y:S01]  /*0140*/  IMAD R22, R0, 0x40, R41 ;  /* 0x0000004000167824 */ /* 0x008fe200078e0229 */
[----:B------:R-:W-:-:S02]  /*0150*/  SHF.R.U32.HI R34, RZ, 0x4, R34 ;  /* 0x00000004ff227819 */ /* 0x000fc40000011622 */
[----:B------:R-:W-:Y:S02]  /*0160*/  ISETP.GE.OR P3, PT, R8, UR10, P3 ;  /* 0x0000000a08007c0c */ /* 0x000fe40009f66670 */
[C---:B-----5:R-:W-:Y:S01]  /*0170*/  ISETP.GE.AND P2, PT, R22.reuse, UR11, PT ;  /* 0x0000000b16007c0c */ /* 0x060fe2000bf46270 */
[----:B------:R-:W-:Y:S01]  /*0180*/  IMAD.IADD R33, R15, 0x1, R34 ;  /* 0x000000010f217824 */ /* 0x000fe200078e0222 */
[----:B------:R-:W-:Y:S02]  /*0190*/  ISETP.GE.AND P1, PT, R41, UR7, PT ;  /* 0x0000000729007c0c */ /* 0x000fe4000bf26270 */
[----:B------:R-:W-:Y:S02]  /*01a0*/  ISETP.GE.OR P2, PT, R35, UR7, P2 ;  /* 0x0000000723007c0c */ /* 0x000fe40009746670 */
[----:B------:R-:W-:Y:S02]  /*01b0*/  IADD3 R14, PT, PT, R43, R34, RZ ;  /* 0x000000222b0e7210 */ /* 0x000fe40007ffe0ff */
[----:B------:R-:W-:-:S02]  /*01c0*/  ISETP.GE.AND P0, PT, R22, UR11, PT ;  /* 0x0000000b16007c0c */ /* 0x000fc4000bf06270 */
[----:B------:R-:W-:Y:S01]  /*01d0*/  ISETP.LT.AND P6, PT, R14, UR10, !P1 ;  /* 0x0000000a0e007c0c */ /* 0x000fe2000cfc1270 */
[----:B------:R-:W0:Y:S01]  /*01e0*/  @!P3 LDC.64 R18, c[0x0][0x390] ;  /* 0x0000e400ff12bb82 */ /* 0x000e220000000a00 */
[----:B------:R-:W-:Y:S01]  /*01f0*/  ISETP.LT.AND P4, PT, R33, UR7, !P0 ;  /* 0x0000000721007c0c */ /* 0x000fe2000c781270 */
[----:B------:R-:W-:-:S04]  /*0200*/  @!P3 IMAD R9, R8, UR7, R41 ;  /* 0x000000070809bc24 */ /* 0x000fc8000f8e0229 */
[----:B------:R-:W-:Y:S02]  /*0210*/  @!P2 IMAD R13, R35, UR11, R22 ;  /* 0x0000000b230dac24 */ /* 0x000fe4000f8e0216 */
[----:B------:R-:W1:Y:S08]  /*0220*/  @!P2 LDC.64 R6, c[0x0][0x398] ;  /* 0x0000e600ff06ab82 */ /* 0x000e700000000a00 */
[----:B------:R-:W2:Y:S01]  /*0230*/  @P6 LDC.64 R4, c[0x0][0x390] ;  /* 0x0000e400ff046b82 */ /* 0x000ea20000000a00 */
[----:B0-----:R-:W-:-:S07]  /*0240*/  @!P3 IMAD.WIDE.U32 R18, R9, 0x2, R18 ;  /* 0x000000020912b825 */ /* 0x001fce00078e0012 */
[----:B------:R-:W0:Y:S01]  /*0250*/  @P4 LDC.64 R8, c[0x0][0x398] ;  /* 0x0000e600ff084b82 */ /* 0x000e220000000a00 */
[----:B------:R-:W3:Y:S01]  /*0260*/  @!P3 LDG.E.U16 R10, desc[UR8][R18.64] ;  /* 0x00000008120ab981 */ /* 0x000ee2000c1e1500 */
[----:B-1----:R-:W-:-:S04]  /*0270*/  @!P2 IMAD.WIDE R6, R13, 0x2, R6 ;  /* 0x000000020d06a825 */ /* 0x002fc800078e0206 */
[----:B------:R-:W-:Y:S02]  /*0280*/  @P6 IMAD R13, R14, UR7, R41 ;  /* 0x000000070e0d6c24 */ /* 0x000fe4000f8e0229 */
[----:B------:R-:W4:Y:S02]  /*0290*/  @!P2 LDG.E.U16 R7, desc[UR8][R6.64] ;  /* 0x000000080607a981 */ /* 0x000f24000c1e1500 */
[----:B--2---:R-:W-:-:S04]  /*02a0*/  @P6 IMAD.WIDE.U32 R4, R13, 0x2, R4 ;  /* 0x000000020d046825 */ /* 0x004fc800078e0004 */
[----:B------:R-:W-:Y:S01]  /*02b0*/  @P4 IMAD R13, R33, UR11, R22 ;  /* 0x0000000b210d4c24 */ /* 0x000fe2000f8e0216 */
[----:B------:R1:W2:Y:S03]  /*02c0*/  @P6 LDG.E.U16 R17, desc[UR8][R4.64] ;  /* 0x0000000804116981 */ /* 0x0002a6000c1e1500 */
[----:B0-----:R-:W-:-:S05]  /*02d0*/  @P4 IMAD.WIDE R8, R13, 0x2, R8 ;  /* 0x000000020d084825 */ /* 0x001fca00078e0208 */
[----:B------:R0:W5:Y:S01]  /*02e0*/  @P4 LDG.E.U16 R16, desc[UR8][R8.64] ;  /* 0x0000000808104981 */ /* 0x000162000c1e1500 */
[----:B------:R-:W0:Y:S01]  /*02f0*/  S2UR UR5, SR_CgaCtaId ;  /* 0x00000000000579c3 */ /* 0x000e220000008800 */
[----:B------:R-:W-:Y:S01]  /*0300*/  UMOV UR4, 0x400 ;  /* 0x0000040000047882 */ /* 0x000fe20000000000 */
[----:B------:R-:W-:Y:S01]  /*0310*/  IMAD.SHL.U32 R13, R3, 0x2, RZ ;  /* 0x00000002030d7824 */ /* 0x000fe200078e00ff */
[C---:B------:R-:W-:Y:S02]  /*0320*/  LOP3.LUT R32, R2.reuse, 0x40, RZ, 0xfc, !PT ;  /* 0x0000004002207812 */ /* 0x040fe400078efcff */
[----:B------:R-:W-:Y:S02]  /*0330*/  LOP3.LUT R30, R2, 0x60, RZ, 0xfc, !PT ;  /* 0x00000060021e7812 */ /* 0x000fe400078efcff */
[----:B-1----:R-:W-:Y:S02]  /*0340*/  LOP3.LUT R4, R13, 0x1e, RZ, 0xc0, !PT ;  /* 0x0000001e0d047812 */ /* 0x002fe400078ec0ff */
[----:B------:R-:W-:-:S02]  /*0350*/  SHF.R.U32.HI R32, RZ, 0x4, R32 ;  /* 0x00000004ff207819 */ /* 0x000fc40000011620 */
[----:B------:R-:W-:Y:S02]  /*0360*/  SHF.R.U32.HI R30, RZ, 0x4, R30 ;  /* 0x00000004ff1e7819 */ /* 0x000fe4000001161e */
[----:B------:R-:W-:Y:S01]  /*0370*/  IADD3 R31, PT, PT, R15, R32, RZ ;  /* 0x000000200f1f7210 */ /* 0x000fe20007ffe0ff */
[C---:B------:R-:W-:Y:S01]  /*0380*/  IMAD.IADD R18, R43.reuse, 0x1, R32 ;  /* 0x000000012b127824 */ /* 0x040fe200078e0220 */
[----:B------:R-:W-:Y:S01]  /*0390*/  LOP3.LUT R28, R2, 0x80, RZ, 0xfc, !PT ;  /* 0x00000080021c7812 */ /* 0x000fe200078efcff */
[--C-:B------:R-:W-:Y:S02]  /*03a0*/  IMAD.IADD R20, R43, 0x1, R30.reuse ;  /* 0x000000012b147824 */ /* 0x100fe400078e021e */
[----:B------:R-:W-:Y:S01]  /*03b0*/  IMAD.IADD R29, R15, 0x1, R30 ;  /* 0x000000010f1d7824 */ /* 0x000fe200078e021e */
[----:B------:R-:W-:Y:S02]  /*03c0*/  ISETP.LT.AND P5, PT, R18, UR10, !P1 ;  /* 0x0000000a12007c0c */ /* 0x000fe4000cfa1270 */
[----:B------:R-:W-:Y:S01]  /*03d0*/  SHF.R.U32.HI R28, RZ, 0x4, R28 ;  /* 0x00000004ff1c7819 */ /* 0x000fe2000001161c */
[----:B0-----:R-:W-:-:S03]  /*03e0*/  ULEA UR6, UR5, UR4, 0x18 ;  /* 0x0000000405067291 */ /* 0x001fc6000f8ec0ff */
[----:B------:R-:W-:Y:S01]  /*03f0*/  IADD3 R14, PT, PT, R43, R28, RZ ;  /* 0x0000001c2b0e7210 */ /* 0x000fe20007ffe0ff */
[----:B------:R-:W-:-:S04]  /*0400*/  UIADD3 UR4, UPT, UPT, UR4, 0x4000, URZ ;  /* 0x0000400004047890 */ /* 0x000fc8000fffe0ff */
[----:B------:R-:W-:Y:S01]  /*0410*/  ULEA UR4, UR5, UR4, 0x18 ;  /* 0x0000000405047291 */ /* 0x000fe2000f8ec0ff */
[----:B------:R-:W-:Y:S01]  /*0420*/  LEA R38, R12, UR6, 0xb ;  /* 0x000000060c267c11 */ /* 0x000fe2000f8e58ff */
[----:B------:R-:W-:-:S03]  /*0430*/  @P5 IMAD R9, R18, UR7, R41 ;  /* 0x0000000712095c24 */ /* 0x000fc6000f8e0229 */
[----:B------:R-:W-:Y:S02]  /*0440*/  LEA R39, R11, R38, 0x9 ;  /* 0x000000260b277211 */ /* 0x000fe400078e48ff */
[----:B------:R-:W-:-:S03]  /*0450*/  LEA R12, R12, UR4, 0xb ;  /* 0x000000040c0c7c11 */ /* 0x000fc6000f8e58ff */
[----:B------:R-:W-:Y:S02]  /*0460*/  IMAD.IADD R39, R39, 0x1, R4 ;  /* 0x0000000127277824 */ /* 0x000fe400078e0204 */
[----:B------:R-:W-:-:S03]  /*0470*/  IMAD R37, R11, 0x200, R12 ;  /* 0x000002000b257824 */ /* 0x000fc600078e020c */
[-C--:B------:R-:W-:Y:S01]  /*0480*/  LEA R5, R36, R39.reuse, 0x5 ;  /* 0x0000002724057211 */ /* 0x080fe200078e28ff */
[----:B------:R-:W-:Y:S01]  /*0490*/  IMAD.IADD R37, R4, 0x1, R37 ;  /* 0x0000000104257824 */ /* 0x000fe200078e0225 */
[----:B------:R-:W-:-:S03]  /*04a0*/  LEA R8, R34, R39, 0x5 ;  /* 0x0000002722087211 */ /* 0x000fc600078e28ff */
[--C-:B------:R-:W-:Y:S02]  /*04b0*/  IMAD R4, R36, 0x20, R37.reuse ;  /* 0x0000002024047824 */ /* 0x100fe400078e0225 */
[----:B------:R-:W-:Y:S01]  /*04c0*/  IMAD R19, R34, 0x20, R37 ;  /* 0x0000002022137824 */ /* 0x000fe200078e0225 */
[----:B---3--:R0:W-:Y:S04]  /*04d0*/  @!P3 STS.U16 [R5], R10 ;  /* 0x0000000a0500b388 */ /* 0x0081e80000000400 */
[----:B------:R-:W-:Y:S01]  /*04e0*/  @P3 STS.U16 [R5], RZ ;  /* 0x000000ff05003388 */ /* 0x000fe20000000400 */
[----:B------:R-:W-:-:S03]  /*04f0*/  ISETP.LT.AND P3, PT, R31, UR7, !P0 ;  /* 0x000000071f007c0c */ /* 0x000fc6000c761270 */
[----:B----4-:R1:W-:Y:S01]  /*0500*/  @!P2 STS.U16 [R4], R7 ;  /* 0x000000070400a388 */ /* 0x0103e20000000400 */
[----:B0-----:R-:W0:Y:S03]  /*0510*/  @P5 LDC.64 R10, c[0x0][0x390] ;  /* 0x0000e400ff0a5b82 */ /* 0x001e260000000a00 */
[----:B------:R-:W-:Y:S01]  /*0520*/  @P2 STS.U16 [R4], RZ ;  /* 0x000000ff04002388 */ /* 0x000fe20000000400 */
[----:B------:R-:W-:-:S03]  /*0530*/  ISETP.LT.AND P2, PT, R20, UR10, !P1 ;  /* 0x0000000a14007c0c */ /* 0x000fc6000cf41270 */
[----:B------:R-:W-:Y:S02]  /*0540*/  @!P6 STS.U16 [R8], RZ ;  /* 0x000000ff0800e388 */ /* 0x000fe40000000400 */
[----:B------:R-:W3:Y:S02]  /*0550*/  @P3 LDC.64 R12, c[0x0][0x398] ;  /* 0x0000e600ff0c3b82 */ /* 0x000ee40000000a00 */
[----:B--2---:R2:W-:Y:S01]  /*0560*/  @P6 STS.U16 [R8], R17 ;  /* 0x0000001108006388 */ /* 0x0045e20000000400 */
[----:B------:R-:W-:-:S03]  /*0570*/  ISETP.LT.AND P6, PT, R29, UR7, !P0 ;  /* 0x000000071d007c0c */ /* 0x000fc6000c7c1270 */
[----:B------:R-:W-:Y:S02]  /*0580*/  @!P4 STS.U16 [R19], RZ ;  /* 0x000000ff1300c388 */ /* 0x000fe40000000400 */
[----:B-1----:R-:W1:Y:S02]  /*0590*/  @P2 LDC.64 R6, c[0x0][0x390] ;  /* 0x0000e400ff062b82 */ /* 0x002e640000000a00 */
[----:B-----5:R4:W-:Y:S01]  /*05a0*/  @P4 STS.U16 [R19], R16 ;  /* 0x0000001013004388 */ /* 0x0209e20000000400 */
[----:B------:R-:W-:Y:S01]  /*05b0*/  ISETP.LT.AND P4, PT, R14, UR10, !P1 ;  /* 0x0000000a0e007c0c */ /* 0x000fe2000cf81270 */
[----:B--2---:R-:W-:Y:S02]  /*05c0*/  @P3 IMAD R17, R31, UR11, R22 ;  /* 0x0000000b1f113c24 */ /* 0x004fe4000f8e0216 */
[----:B0-----:R-:W-:Y:S02]  /*05d0*/  @P5 IMAD.WIDE.U32 R10, R9, 0x2, R10 ;  /* 0x00000002090a5825 */ /* 0x001fe400078e000a */
[----:B------:R-:W0:Y:S04]  /*05e0*/  @P6 LDC.64 R4, c[0x0][0x398] ;  /* 0x0000e600ff046b82 */ /* 0x000e280000000a00 */
[----:B------:R2:W5:Y:S01]  /*05f0*/  @P5 LDG.E.U16 R11, desc[UR8][R10.64] ;  /* 0x000000080a0b5981 */ /* 0x000562000c1e1500 */
[----:B---3--:R-:W-:-:S03]  /*0600*/  @P3 IMAD.WIDE R12, R17, 0x2, R12 ;  /* 0x00000002110c3825 */ /* 0x008fc600078e020c */
[----:B------:R-:W3:Y:S01]  /*0610*/  @P4 LDC.64 R8, c[0x0][0x390] ;  /* 0x0000e400ff084b82 */ /* 0x000ee20000000a00 */
[----:B------:R-:W-:Y:S02]  /*0620*/  @P2 IMAD R17, R20, UR7, R41 ;  /* 0x0000000714112c24 */ /* 0x000fe4000f8e0229 */
[----:B------:R2:W5:Y:S02]  /*0630*/  @P3 LDG.E.U16 R13, desc[UR8][R12.64] ;  /* 0x000000080c0d3981 */ /* 0x000564000c1e1500 */
[----:B-1----:R-:W-:-:S06]  /*0640*/  @P2 IMAD.WIDE.U32 R6, R17, 0x2, R6 ;  /* 0x0000000211062825 */ /* 0x002fcc00078e0006 */
[----:B------:R-:W5:Y:S01]  /*0650*/  @P2 LDG.E.U16 R7, desc[UR8][R6.64] ;  /* 0x0000000806072981 */ /* 0x000f62000c1e1500 */
[----:B------:R-:W-:-:S04]  /*0660*/  @P6 IMAD R17, R29, UR11, R22 ;  /* 0x0000000b1d116c24 */ /* 0x000fc8000f8e0216 */
[----:B0-----:R-:W-:-:S04]  /*0670*/  @P6 IMAD.WIDE R4, R17, 0x2, R4 ;  /* 0x0000000211046825 */ /* 0x001fc800078e0204 */
[----:B------:R-:W-:Y:S01]  /*0680*/  @P4 IMAD R17, R14, UR7, R41 ;  /* 0x000000070e114c24 */ /* 0x000fe2000f8e0229 */
[----:B----4-:R0:W4:Y:S03]  /*0690*/  @P6 LDG.E.U16 R16, desc[UR8][R4.64] ;  /* 0x0000000804106981 */ /* 0x010126000c1e1500 */
[----:B---3--:R-:W-:-:S06]  /*06a0*/  @P4 IMAD.WIDE.U32 R8, R17, 0x2, R8 ;  /* 0x0000000211084825 */ /* 0x008fcc00078e0008 */
[----:B------:R1:W3:Y:S01]  /*06b0*/  @P4 LDG.E.U16 R9, desc[UR8][R8.64] ;  /* 0x0000000808094981 */ /* 0x0002e2000c1e1500 */
[C---:B------:R-:W-:Y:S02]  /*06c0*/  IMAD R14, R32.reuse, 0x20, R39 ;  /* 0x00000020200e7824 */ /* 0x040fe400078e0227 */
[----:B--2---:R-:W-:Y:S01]  /*06d0*/  IMAD R10, R32, 0x20, R37 ;  /* 0x00000020200a7824 */ /* 0x004fe200078e0225 */
[----:B------:R-:W-:Y:S01]  /*06e0*/  LEA R12, R30, R39, 0x5 ;  /* 0x000000271e0c7211 */ /* 0x000fe200078e28ff */
[----:B------:R-:W-:Y:S01]  /*06f0*/  IMAD.IADD R27, R15, 0x1, R28 ;  /* 0x000000010f1b7824 */ /* 0x000fe200078e021c */
[----:B------:R-:W-:Y:S01]  /*0700*/  @!P5 STS.U16 [R14], RZ ;  /* 0x000000ff0e00d388 */ /* 0x000fe20000000400 */
[----:B------:R-:W-:-:S04]  /*0710*/  LOP3.LUT R26, R2, 0xa0, RZ, 0xfc, !PT ;  /* 0x000000a0021a7812 */ /* 0x000fc800078efcff */
[----:B------:R-:W-:Y:S02]  /*0720*/  SHF.R.U32.HI R26, RZ, 0x4, R26 ;  /* 0x00000004ff1a7819 */ /* 0x000fe4000001161a */
[----:B------:R-:W-:Y:S02]  /*0730*/  LOP3.LUT R24, R2, 0xc0, RZ, 0xfc, !PT ;  /* 0x000000c002187812 */ /* 0x000fe400078efcff */
[----:B0-----:R-:W-:Y:S01]  /*0740*/  IADD3 R4, PT, PT, R43, R26, RZ ;  /* 0x0000001a2b047210 */ /* 0x001fe20007ffe0ff */
[----:B------:R-:W-:Y:S01]  /*0750*/  IMAD.IADD R25, R15, 0x1, R26 ;  /* 0x000000010f197824 */ /* 0x000fe200078e021a */
[----:B------:R-:W-:Y:S01]  /*0760*/  SHF.R.U32.HI R24, RZ, 0x4, R24 ;  /* 0x00000004ff187819 */ /* 0x000fe20000011618 */
[----:B------:R-:W-:Y:S01]  /*0770*/  IMAD R5, R30, 0x20, R37 ;  /* 0x000000201e057824 */ /* 0x000fe200078e0225 */
[----:B------:R-:W-:Y:S01]  /*0780*/  LOP3.LUT R6, R2, 0xe0, RZ, 0xfc, !PT ;  /* 0x000000e002067812 */ /* 0x000fe200078efcff */
[----:B-1----:R-:W-:Y:S01]  /*0790*/  IMAD R8, R28, 0x20, R39 ;  /* 0x000000201c087824 */ /* 0x002fe200078e0227 */
[----:B------:R-:W-:-:S02]  /*07a0*/  IADD3 R20, PT, PT, R43, R24, RZ ;  /* 0x000000182b147210 */ /* 0x000fc40007ffe0ff */
[----:B------:R-:W-:-:S04]  /*07b0*/  SHF.R.U32.HI R6, RZ, 0x4, R6 ;  /* 0x00000004ff067819 */ /* 0x000fc80000011606 */
[----:B------:R-:W-:Y:S01]  /*07c0*/  IADD3 R40, PT, PT, R43, R6, RZ ;  /* 0x000000062b287210 */ /* 0x000fe20007ffe0ff */
[----:B------:R-:W-:Y:S01]  /*07d0*/  IMAD.IADD R2, R15, 0x1, R6 ;  /* 0x000000010f027824 */ /* 0x000fe200078e0206 */
[----:B-----5:R-:W-:Y:S04]  /*07e0*/  @P5 STS.U16 [R14], R11 ;  /* 0x0000000b0e005388 */ /* 0x020fe80000000400 */
[----:B------:R-:W-:Y:S04]  /*07f0*/  @!P3 STS.U16 [R10], RZ ;  /* 0x000000ff0a00b388 */ /* 0x000fe80000000400 */
[----:B------:R-:W-:Y:S04]  /*0800*/  @P3 STS.U16 [R10], R13 ;  /* 0x0000000d0a003388 */ /* 0x000fe80000000400 */
[----:B------:R-:W-:Y:S04]  /*0810*/  @!P2 STS.U16 [R12], RZ ;  /* 0x000000ff0c00a388 */ /* 0x000fe80000000400 */
[----:B------:R0:W-:Y:S01]  /*0820*/  @P2 STS.U16 [R12], R7 ;  /* 0x000000070c002388 */ /* 0x0001e20000000400 */
[----:B------:R-:W-:-:S02]  /*0830*/  ISETP.LT.AND P2, PT, R27, UR7, !P0 ;  /* 0x000000071b007c0c */ /* 0x000fc4000c741270 */
[----:B------:R-:W-:Y:S02]  /*0840*/  ISETP.LT.AND P5, PT, R4, UR10, !P1 ;  /* 0x0000000a04007c0c */ /* 0x000fe4000cfa1270 */
[----:B------:R-:W-:Y:S01]  /*0850*/  ISETP.LT.AND P3, PT, R25, UR7, !P0 ;  /* 0x0000000719007c0c */ /* 0x000fe2000c761270 */
[----:B------:R-:W-:Y:S01]  /*0860*/  @!P6 STS.U16 [R5], RZ ;  /* 0x000000ff0500e388 */ /* 0x000fe20000000400 */
[----:B0-----:R-:W-:-:S07]  /*0870*/  IMAD.IADD R7, R15, 0x1, R24 ;  /* 0x000000010f077824 */ /* 0x001fce00078e0218 */
[----:B------:R-:W0:Y:S01]  /*0880*/  @P2 LDC.64 R18, c[0x0][0x398] ;  /* 0x0000e600ff122b82 */ /* 0x000e220000000a00 */
[----:B----4-:R1:W-:Y:S01]  /*0890*/  @P6 STS.U16 [R5], R16 ;  /* 0x0000001005006388 */ /* 0x0103e20000000400 */
[----:B------:R-:W-:-:S03]  /*08a0*/  ISETP.LT.AND P6, PT, R20, UR10, !P1 ;  /* 0x0000000a14007c0c */ /* 0x000fc6000cfc1270 */
[----:B------:R-:W-:Y:S01]  /*08b0*/  @!P4 STS.U16 [R8], RZ ;  /* 0x000000ff0800c388 */ /* 0x000fe20000000400 */
[----:B------:R-:W-:Y:S02]  /*08c0*/  ISETP.LT.AND P1, PT, R40, UR10, !P1 ;  /* 0x0000000a28007c0c */ /* 0x000fe4000cf21270 */
[----:B------:R-:W2:Y:S01]  /*08d0*/  @P3 LDC.64 R14, c[0x0][0x398] ;  /* 0x0000e600ff0e3b82 */ /* 0x000ea20000000a00 */
[----:B---3--:R3:W-:Y:S01]  /*08e0*/  @P4 STS.U16 [R8], R9 ;  /* 0x0000000908004388 */ /* 0x0087e20000000400 */
[----:B------:R-:W-:Y:S02]  /*08f0*/  ISETP.LT.AND P4, PT, R7, UR7, !P0 ;  /* 0x0000000707007c0c */ /* 0x000fe4000c781270 */
[----:B------:R-:W-:-:S04]  /*0900*/  ISETP.LT.AND P0, PT, R2, UR7, !P0 ;  /* 0x0000000702007c0c */ /* 0x000fc8000c701270 */
[----:B-1----:R-:W1:Y:S01]  /*0910*/  @P5 LDC.64 R16, c[0x0][0x390] ;  /* 0x0000e400ff105b82 */ /* 0x002e620000000a00 */
[----:B------:R-:W-:-:S07]  /*0920*/  @P2 IMAD R5, R27, UR11, R22 ;  /* 0x0000000b1b052c24 */ /* 0x000fce000f8e0216 */
[----:B------:R-:W4:Y:S01]  /*0930*/  @P6 LDC.64 R12, c[0x0][0x390] ;  /* 0x0000e400ff0c6b82 */ /* 0x000f220000000a00 */
[----:B0-----:R-:W-:-:S04]  /*0940*/  @P2 IMAD.WIDE R18, R5, 0x2, R18 ;  /* 0x0000000205122825 */ /* 0x001fc800078e0212 */
[----:B------:R-:W-:-:S03]  /*0950*/  @P5 IMAD R21, R4, UR7, R41 ;  /* 0x0000000704155c24 */ /* 0x000fc6000f8e0229 */
[----:B---3--:R-:W0:Y:S01]  /*0960*/  @P1 LDC.64 R8, c[0x0][0x390] ;  /* 0x0000e400ff081b82 */ /* 0x008e220000000a00 */
[----:B------:R-:W-:Y:S01]  /*0970*/  @P4 IMAD R23, R7, UR11, R22 ;  /* 0x0000000b07174c24 */ /* 0x000fe2000f8e0216 */
[----:B------:R3:W5:Y:S06]  /*0980*/  @P2 LDG.E.U16 R18, desc[UR8][R18.64] ;  /* 0x0000000812122981 */ /* 0x00076c000c1e1500 */
[----:B------:R-:W0:Y:S01]  /*0990*/  @P4 LDC.64 R10, c[0x0][0x398] ;  /* 0x0000e600ff0a4b82 */ /* 0x000e220000000a00 */
[----:B-1----:R-:W-:-:S07]  /*09a0*/  @P5 IMAD.WIDE.U32 R16, R21, 0x2, R16 ;  /* 0x0000000215105825 */ /* 0x002fce00078e0010 */
[----:B------:R-:W1:Y:S01]  /*09b0*/  @P0 LDC.64 R4, c[0x0][0x398] ;  /* 0x0000e600ff040b82 */ /* 0x000e620000000a00 */
[----:B------:R-:W-:Y:S01]  /*09c0*/  @P3 IMAD R21, R25, UR11, R22 ;  /* 0x0000000b19153c24 */ /* 0x000fe2000f8e0216 */
[----:B------:R1:W5:Y:S03]  /*09d0*/  @P5 LDG.E.U16 R16, desc[UR8][R16.64] ;  /* 0x0000000810105981 */ /* 0x000366000c1e1500 */
[----:B--2---:R-:W-:-:S04]  /*09e0*/  @P3 IMAD.WIDE R14, R21, 0x2, R14 ;  /* 0x00000002150e3825 */ /* 0x004fc800078e020e */
[----:B------:R-:W-:Y:S02]  /*09f0*/  @P6 IMAD R21, R20, UR7, R41 ;  /* 0x0000000714156c24 */ /* 0x000fe4000f8e0229 */
[----:B---3--:R-:W-:Y:S01]  /*0a00*/  @P0 IMAD R19, R2, UR11, R22 ;  /* 0x0000000b02130c24 */ /* 0x008fe2000f8e0216 */
[----:B------:R2:W3:Y:S01]  /*0a10*/  @P3 LDG.E.U16 R14, desc[UR8][R14.64] ;  /* 0x000000080e0e3981 */ /* 0x0004e2000c1e1500 */
[----:B----4-:R-:W-:-:S04]  /*0a20*/  @P6 IMAD.WIDE.U32 R12, R21, 0x2, R12 ;  /* 0x00000002150c6825 */ /* 0x010fc800078e000c */
[----:B------:R-:W-:Y:S02]  /*0a30*/  @P1 IMAD R21, R40, UR7, R41 ;  /* 0x0000000728151c24 */ /* 0x000fe4000f8e0229 */
[----:B0-----:R-:W-:Y:S01]  /*0a40*/  @P4 IMAD.WIDE R10, R23, 0x2, R10 ;  /* 0x00000002170a4825 */ /* 0x001fe200078e020a */
[----:B------:R0:W4:Y:S03]  /*0a50*/  @P6 LDG.E.U16 R12, desc[UR8][R12.64] ;  /* 0x000000080c0c6981 */ /* 0x000126000c1e1500 */
[----:B------:R-:W-:Y:S02]  /*0a60*/  @P1 IMAD.WIDE.U32 R8, R21, 0x2, R8 ;  /* 0x0000000215081825 */ /* 0x000fe400078e0008 */
[----:B------:R-:W4:Y:S02]  /*0a70*/  @P4 LDG.E.U16 R21, desc[UR8][R10.64] ;  /* 0x000000080a154981 */ /* 0x000f24000c1e1500 */
[----:B-1----:R-:W-:-:S02]  /*0a80*/  @P0 IMAD.WIDE R4, R19, 0x2, R4 ;  /* 0x0000000213040825 */ /* 0x002fc400078e0204 */
[----:B------:R-:W4:Y:S04]  /*0a90*/  @P1 LDG.E.U16 R20, desc[UR8][R8.64] ;  /* 0x0000000808141981 */ /* 0x000f28000c1e1500 */
[----:B------:R1:W4:Y:S01]  /*0aa0*/  @P0 LDG.E.U16 R23, desc[UR8][R4.64] ;  /* 0x0000000804170981 */ /* 0x000322000c1e1500 */
[----:B------:R-:W-:Y:S02]  /*0ab0*/  IMAD R17, R28, 0x20, R37 ;  /* 0x000000201c117824 */ /* 0x000fe400078e0225 */
[C-C-:B--2---:R-:W-:Y:S01]  /*0ac0*/  IMAD R15, R26.reuse, 0x20, R39.reuse ;  /* 0x000000201a0f7824 */ /* 0x144fe200078e0227 */
[----:B------:R-:W-:Y:S01]  /*0ad0*/  LEA R19, R26, R37, 0x5 ;  /* 0x000000251a137211 */ /* 0x000fe200078e28ff */
[C---:B0-----:R-:W-:Y:S01]  /*0ae0*/  IMAD R13, R24.reuse, 0x20, R39 ;  /* 0x00000020180d7824 */ /* 0x041fe200078e0227 */
[----:B------:R-:W-:Y:S01]  /*0af0*/  @!P2 STS.U16 [R17], RZ ;  /* 0x000000ff1100a388 */ /* 0x000fe20000000400 */
[--C-:B-1----:R-:W-:Y:S01]  /*0b00*/  IMAD R4, R24, 0x20, R37.reuse ;  /* 0x0000002018047824 */ /* 0x102fe200078e0225 */
[C---:B------:R-:W-:Y:S01]  /*0b10*/  LEA R5, R6.reuse, R39, 0x5 ;  /* 0x0000002706057211 */ /* 0x040fe200078e28ff */
[----:B------:R-:W-:Y:S01]  /*0b20*/  IMAD R22, R6, 0x20, R37 ;  /* 0x0000002006167824 */ /* 0x000fe200078e0225 */
[----:B------:R-:W-:Y:S01]  /*0b30*/  UISETP.GE.AND UP0, UPT, UR7, 0x1, UPT ;  /* 0x000000010700788c */ /* 0x000fe2000bf06270 */
[----:B------:R-:W-:-:S02]  /*0b40*/  CS2R R8, SRZ ;  /* 0x0000000000087805 */ /* 0x000fc4000001ff00 */
[----:B------:R-:W-:Y:S01]  /*0b50*/  CS2R R10, SRZ ;  /* 0x00000000000a7805 */ /* 0x000fe2000001ff00 */
[----:B-----5:R-:W-:Y:S04]  /*0b60*/  @P2 STS.U16 [R17], R18 ;  /* 0x0000001211002388 */ /* 0x020fe80000000400 */
[----:B------:R-:W-:Y:S04]  /*0b70*/  @!P5 STS.U16 [R15], RZ ;  /* 0x000000ff0f00d388 */ /* 0x000fe80000000400 */
[----:B------:R-:W-:Y:S04]  /*0b80*/  @P5 STS.U16 [R15], R16 ;  /* 0x000000100f005388 */ /* 0x000fe80000000400 */
[----:B------:R-:W-:Y:S04]  /*0b90*/  @!P3 STS.U16 [R19], RZ ;  /* 0x000000ff1300b388 */ /* 0x000fe80000000400 */
[----:B---3--:R-:W-:Y:S04]  /*0ba0*/  @P3 STS.U16 [R19], R14 ;  /* 0x0000000e13003388 */ /* 0x008fe80000000400 */
[----:B------:R-:W-:Y:S04]  /*0bb0*/  @!P6 STS.U16 [R13], RZ ;  /* 0x000000ff0d00e388 */ /* 0x000fe80000000400 */
[----:B----4-:R0:W-:Y:S04]  /*0bc0*/  @P6 STS.U16 [R13], R12 ;  /* 0x0000000c0d006388 */ /* 0x0101e80000000400 */
[----:B------:R1:W-:Y:S04]  /*0bd0*/  @!P4 STS.U16 [R4], RZ ;  /* 0x000000ff0400c388 */ /* 0x0003e80000000400 */
[----:B------:R1:W-:Y:S04]  /*0be0*/  @P4 STS.U16 [R4], R21 ;  /* 0x0000001504004388 */ /* 0x0003e80000000400 */
[----:B------:R1:W-:Y:S04]  /*0bf0*/  @!P1 STS.U16 [R5], RZ ;  /* 0x000000ff05009388 */ /* 0x0003e80000000400 */
[----:B------:R1:W-:Y:S04]  /*0c00*/  @P1 STS.U16 [R5], R20 ;  /* 0x0000001405001388 */ /* 0x0003e80000000400 */
[----:B------:R1:W-:Y:S04]  /*0c10*/  @!P0 STS.U16 [R22], RZ ;  /* 0x000000ff16008388 */ /* 0x0003e80000000400 */
[----:B------:R1:W-:Y:S01]  /*0c20*/  @P0 STS.U16 [R22], R23 ;  /* 0x0000001716000388 */ /* 0x0003e20000000400 */
[----:B0-----:R-:W-:-:S02]  /*0c30*/  CS2R R12, SRZ ;  /* 0x00000000000c7805 */ /* 0x001fc4000001ff00 */
[----:B------:R-:W-:Y:S01]  /*0c40*/  CS2R R14, SRZ ;  /* 0x00000000000e7805 */ /* 0x000fe2000001ff00 */
[----:B------:R-:W-:Y:S06]  /*0c50*/  BAR.SYNC.DEFER_BLOCKING 0x0 ;  /* 0x0000000000007b1d */ /* 0x000fec0000010000 */
[----:B------:R-:W-:Y:S05]  /*0c60*/  BRA.U !UP0, `(.L_x_0) ;  /* 0x0000000d08c87547 */ /* 0x000fea000b800000 */
[----:B------:R-:W1:Y:S01]  /*0c70*/  S2R R8, SR_LANEID ;  /* 0x0000000000087919 */ /* 0x000e620000000000 */
[----:B------:R-:W-:Y:S02]  /*0c80*/  CS2R R14, SRZ ;  /* 0x00000000000e7805 */ /* 0x000fe4000001ff00 */
[----:B------:R-:W-:Y:S02]  /*0c90*/  CS2R R12, SRZ ;  /* 0x00000000000c7805 */ /* 0x000fe4000001ff00 */
[----:B------:R-:W-:Y:S01]  /*0ca0*/  CS2R R10, SRZ ;  /* 0x00000000000a7805 */ /* 0x000fe2000001ff00 */
[----:B------:R-:W0:Y:S01]  /*0cb0*/  LDCU UR6, c[0x0][0x388] ;  /* 0x00007100ff0677ac */ /* 0x000e220008000800 */
[----:B------:R-:W2:Y:S01]  /*0cc0*/  LDCU UR7, c[0x0][0x380] ;  /* 0x00007000ff0777ac */ /* 0x000ea20008000800 */
[----:B------:R-:W3:Y:S01]  /*0cd0*/  LDCU UR10, c[0x0][0x384] ;  /* 0x00007080ff0a77ac */ /* 0x000ee20008000800 */
[----:B-1----:R-:W-:Y:S02]  /*0ce0*/  SHF.R.U32.HI R4, RZ, 0x3, R8 ;  /* 0x00000003ff047819 */ /* 0x002fe40000011608 */
[----:B------:R-:W-:-:S02]  /*0cf0*/  LOP3.LUT R5, R8, 0x7, RZ, 0xc0, !PT ;  /* 0x0000000708057812 */ /* 0x000fc400078ec0ff */
[----:B------:R-:W-:Y:S01]  /*0d00*/  SHF.R.U32.HI R8, RZ, 0x4, R8 ;  /* 0x00000004ff087819 */ /* 0x000fe20000011608 */
[----:B------:R-:W-:-:S03]  /*0d10*/  IMAD.SHL.U32 R4, R4, 0x8, RZ ;  /* 0x0000000804047824 */ /* 0x000fc600078e00ff */
[----:B------:R-:W-:Y:S02]  /*0d20*/  SHF.L.U32 R8, R8, 0x3, RZ ;  /* 0x0000000308087819 */ /* 0x000fe400000006ff */
[----:B------:R-:W-:Y:S01]  /*0d30*/  LOP3.LUT R5, R4, 0x8, R5, 0xe2, !PT ;  /* 0x0000000804057812 */ /* 0x000fe200078ee205 */
[----:B------:R-:W-:Y:S01]  /*0d40*/  IMAD.SHL.U32 R4, R3, 0x10, RZ ;  /* 0x0000001003047824 */ /* 0x000fe200078e00ff */
[----:B------:R-:W-:-:S03]  /*0d50*/  MOV R3, RZ ;  /* 0x000000ff00037202 */ /* 0x000fc60000000f00 */
[----:B------:R-:W-:Y:S01]  /*0d60*/  IMAD R5, R5, 0x10, R8 ;  /* 0x0000001005057824 */ /* 0x000fe200078e0208 */
[----:B------:R-:W-:Y:S02]  /*0d70*/  LOP3.LUT R4, R4, 0x3e00, RZ, 0xc0, !PT ;  /* 0x00003e0004047812 */ /* 0x000fe400078ec0ff */
[----:B------:R-:W-:Y:S01]  /*0d80*/  CS2R R8, SRZ ;  /* 0x0000000000087805 */ /* 0x000fe2000001ff00 */
[----:B------:R-:W-:Y:S02]  /*0d90*/  IMAD.SHL.U32 R5, R5, 0x2, RZ ;  /* 0x0000000205057824 */ /* 0x000fe400078e00ff */
[----:B------:R-:W-:Y:S01]  /*0da0*/  VIADD R4, R4, UR4 ;  /* 0x0000000404047c36 */ /* 0x000fe20008000000 */
[----:B0-23--:R-:W-:-:S06]  /*0db0*/  UMOV UR4, URZ ;  /* 0x000000ff00047c82 */ /* 0x00dfcc0008000000 */
.L_x_2:
[----:B------:R-:W-:Y:S01]  /*0dc0*/  UMOV UR5, UR4 ;  /* 0x0000000400057c82 */ /* 0x000fe20008000000 */
[----:B------:R-:W-:-:S04]  /*0dd0*/  UIADD3 UR4, UPT, UPT, UR4, 0x40, URZ ;  /* 0x0000004004047890 */ /* 0x000fc8000fffe0ff */
[----:B------:R-:W-:-:S09]  /*0de0*/  UISETP.GE.AND UP0, UPT, UR4, UR6, UPT ;  /* 0x000000060400728c */ /* 0x000fd2000bf06270 */
[----:B------:R-:W-:Y:S05]  /*0df0*/  BRA.U UP0, `(.L_x_1) ;  /* 0x0000000900ec7547 */ /* 0x000fea000b800000 */
[----:B------:R-:W-:Y:S01]  /*0e00*/  IADD3 R21, PT, PT, R41, UR4, RZ ;  /* 0x0000000429157c10 */ /* 0x000fe2000fffe0ff */
[----:B------:R-:W-:Y:S01]  /*0e10*/  IMAD.IADD R19, R43, 0x1, R36 ;  /* 0x000000012b137824 */ /* 0x000fe200078e0224 */
[----:B------:R-:W-:Y:S01]  /*0e20*/  IADD3 R23, PT, PT, R35, UR4, RZ ;  /* 0x0000000423177c10 */ /* 0x000fe2000fffe0ff */
[----:B------:R-:W-:Y:S01]  /*0e30*/  IMAD R18, R0, 0x40, R41 ;  /* 0x0000004000127824 */ /* 0x000fe200078e0229 */
[C---:B------:R-:W-:Y:S02]  /*0e40*/  ISETP.GE.AND P2, PT, R21.reuse, UR6, PT ;  /* 0x0000000615007c0c */ /* 0x040fe4000bf46270 */
[----:B------:R-:W-:Y:S02]  /*0e50*/  ISETP.GE.AND P1, PT, R21, UR6, PT ;  /* 0x0000000615007c0c */ /* 0x000fe4000bf26270 */
[----:B------:R-:W-:Y:S02]  /*0e60*/  ISETP.GE.OR P2, PT, R19, UR7, P2 ;  /* 0x0000000713007c0c */ /* 0x000fe40009746670 */
[----:B------:R-:W-:-:S04]  /*0e70*/  ISETP.GE.AND P3, PT, R18, UR10, PT ;  /* 0x0000000a12007c0c */ /* 0x000fc8000bf66270 */
[----:B------:R-:W-:-:S07]  /*0e80*/  ISETP.GE.OR P3, PT, R23, UR6, P3 ;  /* 0x0000000617007c0c */ /* 0x000fce0009f66670 */
[----:B------:R-:W0:Y:S01]  /*0e90*/  @!P2 LDC.64 R16, c[0x0][0x390] ;  /* 0x0000e400ff10ab82 */ /* 0x000e220000000a00 */
[----:B------:R-:W-:Y:S02]  /*0ea0*/  @!P2 IMAD R20, R19, UR6, RZ ;  /* 0x000000061314ac24 */ /* 0x000fe4000f8e02ff */
[----:B------:R-:W-:-:S05]  /*0eb0*/  @!P2 VIADD R19, R41, UR5 ;  /* 0x000000052913ac36 */ /* 0x000fca0008000000 */
[----:B------:R-:W-:Y:S02]  /*0ec0*/  @!P2 IADD3 R19, P0, PT, R20, R19, RZ ;  /* 0x000000131413a210 */ /* 0x000fe40007f1e0ff */
[----:B------:R-:W1:Y:S02]  /*0ed0*/  @!P3 LDC.64 R20, c[0x0][0x398] ;  /* 0x0000e600ff14bb82 */ /* 0x000e640000000a00 */
[----:B0-----:R-:W-:Y:S01]  /*0ee0*/  @!P2 LEA R44, P4, R19, R16, 0x1 ;  /* 0x00000010132ca211 */ /* 0x001fe200078808ff */
[----:B------:R-:W-:-:S05]  /*0ef0*/  @!P2 IMAD.X R16, RZ, RZ, RZ, P0 ;  /* 0x000000ffff10a224 */ /* 0x000fca00000e06ff */
[----:B------:R-:W-:Y:S02]  /*0f00*/  @!P2 LEA.HI.X R45, R19, R17, R16, 0x1, P4 ;  /* 0x00000011132da211 */ /* 0x000fe400020f0c10 */
[----:B------:R-:W-:-:S03]  /*0f10*/  IADD3 R19, PT, PT, R43, R34, RZ ;  /* 0x000000222b137210 */ /* 0x000fc60007ffe0ff */
[----:B------:R-:W2:Y:S01]  /*0f20*/  @!P2 LDG.E.U16 R44, desc[UR8][R44.64+0x80] ;  /* 0x000080082c2ca981 */ /* 0x000ea2000c1e1500 */
[----:B------:R-:W-:-:S13]  /*0f30*/  ISETP.LT.AND P5, PT, R19, UR7, !P1 ;  /* 0x0000000713007c0c */ /* 0x000fda000cfa1270 */
[----:B------:R-:W0:Y:S01]  /*0f40*/  @P5 LDC.64 R16, c[0x0][0x390] ;  /* 0x0000e400ff105b82 */ /* 0x000e220000000a00 */
[----:B------:R-:W-:Y:S02]  /*0f50*/  @P5 IMAD R22, R19, UR6, RZ ;  /* 0x0000000613165c24 */ /* 0x000fe4000f8e02ff */
[----:B------:R-:W-:Y:S02]  /*0f60*/  @P5 VIADD R19, R41, UR5 ;  /* 0x0000000529135c36 */ /* 0x000fe40008000000 */
[----:B------:R-:W-:-:S03]  /*0f70*/  @!P3 IMAD R23, R23, UR10, R18 ;  /* 0x0000000a1717bc24 */ /* 0x000fc6000f8e0212 */
[----:B------:R-:W-:Y:S01]  /*0f80*/  @P5 IADD3 R19, P0, PT, R22, R19, RZ ;  /* 0x0000001316135210 */ /* 0x000fe20007f1e0ff */
[----:B-1----:R-:W-:-:S04]  /*0f90*/  @!P3 IMAD.WIDE R20, R23, 0x2, R20 ;  /* 0x000000021714b825 */ /* 0x002fc800078e0214 */
[----:B------:R-:W-:Y:S01]  /*0fa0*/  @P5 IMAD.X R22, RZ, RZ, RZ, P0 ;  /* 0x000000ffff165224 */ /* 0x000fe200000e06ff */
[----:B------:R-:W3:Y:S01]  /*0fb0*/  @!P3 LDG.E.U16 R42, desc[UR8][R20.64] ;  /* 0x00000008142ab981 */ /* 0x000ee2000c1e1500 */
[----:B0-----:R-:W-:-:S04]  /*0fc0*/  @P5 LEA R16, P4, R19, R16, 0x1 ;  /* 0x0000001013105211 */ /* 0x001fc800078808ff */
[----:B------:R-:W-:-:S05]  /*0fd0*/  @P5 LEA.HI.X R17, R19, R17, R22, 0x1, P4 ;  /* 0x0000001113115211 */ /* 0x000fca00020f0c16 */
[----:B------:R0:W4:Y:S01]  /*0fe0*/  @P5 LDG.E.U16 R40, desc[UR8][R16.64+0x80] ;  /* 0x0000800810285981 */ /* 0x000122000c1e1500 */
[----:B------:R-:W-:Y:S02]  /*0ff0*/  ISETP.GE.AND P0, PT, R18, UR10, PT ;  /* 0x0000000a12007c0c */ /* 0x000fe4000bf06270 */
[----:B0-----:R-:W-:-:S04]  /*1000*/  IADD3 R17, PT, PT, R33, UR4, RZ ;  /* 0x0000000421117c10 */ /* 0x001fc8000fffe0ff */
[----:B------:R-:W-:Y:S01]  /*1010*/  ISETP.LT.AND P4, PT, R17, UR6, !P0 ;  /* 0x0000000611007c0c */ /* 0x000fe2000c781270 */
[----:B------:R-:W-:-:S05]  /*1020*/  IMAD.SHL.U32 R19, R3, 0x2000, RZ ;  /* 0x0000200003137824 */ /* 0x000fca00078e00ff */
[----:B------:R-:W-:-:S07]  /*1030*/  LOP3.LUT R20, R19, 0x2000, RZ, 0x3c, !PT ;  /* 0x0000200013147812 */ /* 0x000fce00078e3cff */
[----:B------:R-:W0:Y:S01]  /*1040*/  @P4 LDC.64 R22, c[0x0][0x398] ;  /* 0x0000e600ff164b82 */ /* 0x000e220000000a00 */
[----:B------:R-:W-:Y:S02]  /*1050*/  IMAD.IADD R21, R39, 0x1, R20 ;  /* 0x0000000127157824 */ /* 0x000fe400078e0214 */
[----:B------:R-:W-:-:S03]  /*1060*/  IMAD.IADD R20, R43, 0x1, R32 ;  /* 0x000000012b147824 */ /* 0x000fc600078e0220 */
[----:B------:R-:W-:Y:S01]  /*1070*/  LEA R45, R36, R21, 0x5 ;  /* 0x00000015242d7211 */ /* 0x000fe200078e28ff */
[----:B------:R-:W-:Y:S01]  /*1080*/  @P4 IMAD R17, R17, UR10, R18 ;  /* 0x0000000a11114c24 */ /* 0x000fe2000f8e0212 */
[----:B------:R-:W-:-:S05]  /*1090*/  LOP3.LUT R16, R3, 0x1, RZ, 0x3c, !PT ;  /* 0x0000000103107812 */ /* 0x000fca00078e3cff */
[----:B------:R-:W-:Y:S02]  /*10a0*/  IMAD R19, R16, 0x2000, R37 ;  /* 0x0000200010137824 */ /* 0x000fe400078e0225 */
[----:B0-----:R-:W-:-:S06]  /*10b0*/  @P4 IMAD.WIDE R22, R17, 0x2, R22 ;  /* 0x0000000211164825 */ /* 0x001fcc00078e0216 */
[----:B------:R0:W5:Y:S02]  /*10c0*/  @P4 LDG.E.U16 R22, desc[UR8][R22.64] ;  /* 0x0000000816164981 */ /* 0x000164000c1e1500 */
[----:B0-----:R-:W-:Y:S02]  /*10d0*/  LEA R23, R36, R19, 0x5 ;  /* 0x0000001324177211 */ /* 0x001fe400078e28ff */
[----:B--2---:R-:W-:Y:S04]  /*10e0*/  @!P2 STS.U16 [R45], R44 ;  /* 0x0000002c2d00a388 */ /* 0x004fe80000000400 */
[----:B------:R0:W-:Y:S01]  /*10f0*/  @P2 STS.U16 [R45], RZ ;  /* 0x000000ff2d002388 */ /* 0x0001e20000000400 */
[----:B------:R-:W-:-:S13]  /*1100*/  ISETP.LT.AND P2, PT, R20, UR7, !P1 ;  /* 0x0000000714007c0c */ /* 0x000fda000cf41270 */
[----:B------:R-:W1:Y:S01]  /*1110*/  @P2 LDC.64 R16, c[0x0][0x390] ;  /* 0x0000e400ff102b82 */ /* 0x000e620000000a00 */
[----:B0-----:R-:W-:Y:S02]  /*1120*/  @P2 IMAD R45, R20, UR6, RZ ;  /* 0x00000006142d2c24 */ /* 0x001fe4000f8e02ff */
[----:B------:R-:W-:Y:S01]  /*1130*/  @P2 VIADD R20, R41, UR5 ;  /* 0x0000000529142c36 */ /* 0x000fe20008000000 */
[----:B---3--:R0:W-:Y:S04]  /*1140*/  @!P3 STS.U16 [R23], R42 ;  /* 0x0000002a1700b388 */ /* 0x0081e80000000400 */
[----:B------:R-:W-:Y:S01]  /*1150*/  @P3 STS.U16 [R23], RZ ;  /* 0x000000ff17003388 */ /* 0x000fe20000000400 */
[----:B------:R-:W-:Y:S01]  /*1160*/  @P2 IADD3 R20, P3, PT, R45, R20, RZ ;  /* 0x000000142d142210 */ /* 0x000fe20007f7e0ff */
[----:B0-----:R-:W-:-:S03]  /*1170*/  IMAD R42, R34, 0x20, R21 ;  /* 0x00000020222a7824 */ /* 0x001fc600078e0215 */
[----:B------:R-:W-:Y:S02]  /*1180*/  @P2 IADD3.X R44, PT, PT, RZ, RZ, RZ, P3, !PT ;  /* 0x000000ffff2c2210 */ /* 0x000fe40001ffe4ff */
[----:B------:R-:W-:Y:S04]  /*1190*/  @!P5 STS.U16 [R42], RZ ;  /* 0x000000ff2a00d388 */ /* 0x000fe80000000400 */
[----:B----4-:R0:W-:Y:S01]  /*11a0*/  @P5 STS.U16 [R42], R40 ;  /* 0x000000282a005388 */ /* 0x0101e20000000400 */
[----:B-1----:R-:W-:-:S04]  /*11b0*/  @P2 LEA R16, P5, R20, R16, 0x1 ;  /* 0x0000001014102211 */ /* 0x002fc800078a08ff */
[----:B------:R-:W-:-:S05]  /*11c0*/  @P2 LEA.HI.X R17, R20, R17, R44, 0x1, P5 ;  /* 0x0000001114112211 */ /* 0x000fca00028f0c2c */
[----:B------:R1:W2:Y:S02]  /*11d0*/  @P2 LDG.E.U16 R20, desc[UR8][R16.64+0x80] ;  /* 0x0000800810142981 */ /* 0x0002a4000c1e1500 */
[----:B-1----:R-:W-:-:S05]  /*11e0*/  VIADD R17, R31, UR4 ;  /* 0x000000041f117c36 */ /* 0x002fca0008000000 */
[----:B------:R-:W-:Y:S01]  /*11f0*/  ISETP.LT.AND P3, PT, R17, UR6, !P0 ;  /* 0x0000000611007c0c */ /* 0x000fe2000c761270 */
[----:B0-----:R-:W-:Y:S01]  /*1200*/  IMAD R40, R34, 0x20, R19 ;  /* 0x0000002022287824 */ /* 0x001fe200078e0213 */
[----:B------:R-:W-:-:S04]  /*1210*/  IADD3 R23, PT, PT, R43, R30, RZ ;  /* 0x0000001e2b177210 */ /* 0x000fc80007ffe0ff */
[----:B------:R-:W-:Y:S07]  /*1220*/  @!P4 STS.U16 [R40], RZ ;  /* 0x000000ff2800c388 */ /* 0x000fee0000000400 */
[----:B------:R-:W0:Y:S01]  /*1230*/  @P3 LDC.64 R44, c[0x0][0x398] ;  /* 0x0000e600ff2c3b82 */ /* 0x000e220000000a00 */
[----:B------:R-:W-:Y:S01]  /*1240*/  @P3 IMAD R42, R17, UR10, R18 ;  /* 0x0000000a112a3c24 */ /* 0x000fe2000f8e0212 */
[----:B-----5:R1:W-:Y:S01]  /*1250*/  @P4 STS.U16 [R40], R22 ;  /* 0x0000001628004388 */ /* 0x0203e20000000400 */
[----:B------:R-:W-:-:S13]  /*1260*/  ISETP.LT.AND P4, PT, R23, UR7, !P1 ;  /* 0x0000000717007c0c */ /* 0x000fda000cf81270 */
[----:B------:R-:W3:Y:S01]  /*1270*/  @P4 LDC.64 R16, c[0x0][0x390] ;  /* 0x0000e400ff104b82 */ /* 0x000ee20000000a00 */
[----:B0-----:R-:W-:-:S04]  /*1280*/  @P3 IMAD.WIDE R44, R42, 0x2, R44 ;  /* 0x000000022a2c3825 */ /* 0x001fc800078e022c */
[----:B------:R-:W-:Y:S02]  /*1290*/  @P4 IMAD R42, R23, UR6, RZ ;  /* 0x00000006172a4c24 */ /* 0x000fe4000f8e02ff */
[----:B------:R-:W-:Y:S01]  /*12a0*/  @P4 VIADD R23, R41, UR5 ;  /* 0x0000000529174c36 */ /* 0x000fe20008000000 */
[----:B------:R0:W4:Y:S04]  /*12b0*/  @P3 LDG.E.U16 R44, desc[UR8][R44.64] ;  /* 0x000000082c2c3981 */ /* 0x000128000c1e1500 */
[----:B------:R-:W-:Y:S01]  /*12c0*/  @P4 IADD3 R23, P5, PT, R42, R23, RZ ;  /* 0x000000172a174210 */ /* 0x000fe20007fbe0ff */
[----:B0-----:R-:W-:-:S03]  /*12d0*/  IMAD R45, R32, 0x20, R21 ;  /* 0x00000020202d7824 */ /* 0x001fc600078e0215 */
[----:B-1----:R-:W-:Y:S02]  /*12e0*/  @P4 IADD3.X R22, PT, PT, RZ, RZ, RZ, P5, !PT ;  /* 0x000000ffff164210 */ /* 0x002fe40002ffe4ff */
[----:B------:R-:W-:Y:S04]  /*12f0*/  @!P2 STS.U16 [R45], RZ ;  /* 0x000000ff2d00a388 */ /* 0x000fe80000000400 */
[----:B--2---:R0:W-:Y:S01]  /*1300*/  @P2 STS.U16 [R45], R20 ;  /* 0x000000142d002388 */ /* 0x0041e20000000400 */
[----:B---3--:R-:W-:-:S04]  /*1310*/  @P4 LEA R16, P2, R23, R16, 0x1 ;  /* 0x0000001017104211 */ /* 0x008fc800078408ff */
[----:B------:R-:W-:-:S05]  /*1320*/  @P4 LEA.HI.X R17, R23, R17, R22, 0x1, P2 ;  /* 0x0000001117114211 */ /* 0x000fca00010f0c16 */
[----:B------:R1:W2:Y:S01]  /*1330*/  @P4 LDG.E.U16 R42, desc[UR8][R16.64+0x80] ;  /* 0x00008008102a4981 */ /* 0x0002a2000c1e1500 */
[----:B------:R-:W-:-:S05]  /*1340*/  VIADD R40, R29, UR4 ;  /* 0x000000041d287c36 */ /* 0x000fca0008000000 */
[----:B------:R-:W-:-:S13]  /*1350*/  ISETP.LT.AND P5, PT, R40, UR6, !P0 ;  /* 0x0000000628007c0c */ /* 0x000fda000c7a1270 */
[----:B------:R-:W3:Y:S01]  /*1360*/  @P5 LDC.64 R22, c[0x0][0x398] ;  /* 0x0000e600ff165b82 */ /* 0x000ee20000000a00 */
[----:B------:R-:W-:-:S04]  /*1370*/  @P5 IMAD R40, R40, UR10, R18 ;  /* 0x0000000a28285c24 */ /* 0x000fc8000f8e0212 */
[----:B---3--:R-:W-:-:S04]  /*1380*/  @P5 IMAD.WIDE R22, R40, 0x2, R22 ;  /* 0x0000000228165825 */ /* 0x008fc800078e0216 */
[----:B------:R-:W-:Y:S01]  /*1390*/  IMAD.IADD R40, R43, 0x1, R28 ;  /* 0x000000012b287824 */ /* 0x000fe200078e021c */
[----:B0-----:R-:W-:Y:S01]  /*13a0*/  LEA R45, R32, R19, 0x5 ;  /* 0x00000013202d7211 */ /* 0x001fe200078e28ff */
[----:B------:R0:W3:Y:S03]  /*13b0*/  @P5 LDG.E.U16 R20, desc[UR8][R22.64] ;  /* 0x0000000816145981 */ /* 0x0000e6000c1e1500 */
[----:B------:R-:W-:-:S13]  /*13c0*/  ISETP.LT.AND P2, PT, R40, UR7, !P1 ;  /* 0x0000000728007c0c */ /* 0x000fda000cf41270 */
[----:B-1----:R-:W1:Y:S01]  /*13d0*/  @P2 LDC.64 R16, c[0x0][0x390] ;  /* 0x0000e400ff102b82 */ /* 0x002e620000000a00 */
[----:B0-----:R-:W-:Y:S01]  /*13e0*/  @P2 IMAD R23, R40, UR6, RZ ;  /* 0x0000000628172c24 */ /* 0x001fe2000f8e02ff */
[----:B------:R-:W-:Y:S01]  /*13f0*/  @!P3 STS.U16 [R45], RZ ;  /* 0x000000ff2d00b388 */ /* 0x000fe20000000400 */
[----:B------:R-:W-:-:S03]  /*1400*/  @P2 VIADD R40, R41, UR5 ;  /* 0x0000000529282c36 */ /* 0x000fc60008000000 */
[----:B----4-:R0:W-:Y:S02]  /*1410*/  @P3 STS.U16 [R45], R44 ;  /* 0x0000002c2d003388 */ /* 0x0101e40000000400 */
[----:B------:R-:W-:Y:S01]  /*1420*/  @P2 IADD3 R40, P3, PT, R23, R40, RZ ;  /* 0x0000002817282210 */ /* 0x000fe20007f7e0ff */
[----:B0-----:R-:W-:-:S03]  /*1430*/  IMAD R44, R30, 0x20, R21 ;  /* 0x000000201e2c7824 */ /* 0x001fc600078e0215 */
[----:B------:R-:W-:Y:S02]  /*1440*/  @P2 IADD3.X R22, PT, PT, RZ, RZ, RZ, P3, !PT ;  /* 0x000000ffff162210 */ /* 0x000fe40001ffe4ff */
[----:B------:R-:W-:Y:S04]  /*1450*/  @!P4 STS.U16 [R44], RZ ;  /* 0x000000ff2c00c388 */ /* 0x000fe80000000400 */
[----:B--2---:R0:W-:Y:S01]  /*1460*/  @P4 STS.U16 [R44], R42 ;  /* 0x0000002a2c004388 */ /* 0x0041e20000000400 */
[----:B-1----:R-:W-:-:S04]  /*1470*/  @P2 LEA R16, P4, R40, R16, 0x1 ;  /* 0x0000001028102211 */ /* 0x002fc800078808ff */
[----:B------:R-:W-:-:S05]  /*1480*/  @P2 LEA.HI.X R17, R40, R17, R22, 0x1, P4 ;  /* 0x0000001128112211 */ /* 0x000fca00020f0c16 */
[----:B------:R1:W2:Y:S02]  /*1490*/  @P2 LDG.E.U16 R40, desc[UR8][R16.64+0x80] ;  /* 0x0000800810282981 */ /* 0x0002a4000c1e1500 */
[----:B-1----:R-:W-:-:S05]  /*14a0*/  VIADD R17, R27, UR4 ;  /* 0x000000041b117c36 */ /* 0x002fca0008000000 */
[----:B------:R-:W-:Y:S02]  /*14b0*/  ISETP.LT.AND P4, PT, R17, UR6, !P0 ;  /* 0x0000000611007c0c */ /* 0x000fe4000c781270 */
[----:B0-----:R-:W-:-:S04]  /*14c0*/  IADD3 R44, PT, PT, R43, R26, RZ ;  /* 0x0000001a2b2c7210 */ /* 0x001fc80007ffe0ff */
[----:B------:R-:W-:-:S07]  /*14d0*/  ISETP.LT.AND P3, PT, R44, UR7, !P1 ;  /* 0x000000072c007c0c */ /* 0x000fce000cf61270 */
[----:B------:R-:W0:Y:S01]  /*14e0*/  @P4 LDC.64 R22, c[0x0][0x398] ;  /* 0x0000e600ff164b82 */ /* 0x000e220000000a00 */
[----:B------:R-:W-:-:S07]  /*14f0*/  @P4 IMAD R42, R17, UR10, R18 ;  /* 0x0000000a112a4c24 */ /* 0x000fce000f8e0212 */
[----:B------:R-:W1:Y:S01]  /*1500*/  @P3 LDC.64 R16, c[0x0][0x390] ;  /* 0x0000e400ff103b82 */ /* 0x000e620000000a00 */
[----:B------:R-:W-:-:S05]  /*1510*/  IMAD R45, R30, 0x20, R19 ;  /* 0x000000201e2d7824 */ /* 0x000fca00078e0213 */
[----:B------:R-:W-:Y:S01]  /*1520*/  @!P5 STS.U16 [R45], RZ ;  /* 0x000000ff2d00d388 */ /* 0x000fe20000000400 */
[----:B0-----:R-:W-:-:S05]  /*1530*/  @P4 IMAD.WIDE R22, R42, 0x2, R22 ;  /* 0x000000022a164825 */ /* 0x001fca00078e0216 */
[----:B------:R0:W4:Y:S04]  /*1540*/  @P4 LDG.E.U16 R42, desc[UR8][R22.64] ;  /* 0x00000008162a4981 */ /* 0x000128000c1e1500 */
[----:B---3--:R3:W-:Y:S01]  /*1550*/  @P5 STS.U16 [R45], R20 ;  /* 0x000000142d005388 */ /* 0x0087e20000000400 */
[----:B0-----:R-:W-:Y:S02]  /*1560*/  @P3 IMAD R23, R44, UR6, RZ ;  /* 0x000000062c173c24 */ /* 0x001fe4000f8e02ff */
[----:B------:R-:W-:-:S05]  /*1570*/  @P3 VIADD R44, R41, UR5 ;  /* 0x00000005292c3c36 */ /* 0x000fca0008000000 */
[----:B------:R-:W-:Y:S01]  /*1580*/  @P3 IADD3 R22, P5, PT, R23, R44, RZ ;  /* 0x0000002c17163210 */ /* 0x000fe20007fbe0ff */
[----:B------:R-:W-:-:S03]  /*1590*/  IMAD R44, R28, 0x20, R21 ;  /* 0x000000201c2c7824 */ /* 0x000fc600078e0215 */
[----:B---3--:R-:W-:Y:S02]  /*15a0*/  @P3 IADD3.X R20, PT, PT, RZ, RZ, RZ, P5, !PT ;  /* 0x000000ffff143210 */ /* 0x008fe40002ffe4ff */
[----:B------:R-:W-:Y:S04]  /*15b0*/  @!P2 STS.U16 [R44], RZ ;  /* 0x000000ff2c00a388 */ /* 0x000fe80000000400 */
[----:B--2---:R0:W-:Y:S01]  /*15c0*/  @P2 STS.U16 [R44], R40 ;  /* 0x000000282c002388 */ /* 0x0041e20000000400 */
[----:B-1----:R-:W-:-:S04]  /*15d0*/  @P3 LEA R16, P2, R22, R16, 0x1 ;  /* 0x0000001016103211 */ /* 0x002fc800078408ff */
[----:B------:R-:W-:-:S06]  /*15e0*/  @P3 LEA.HI.X R17, R22, R17, R20, 0x1, P2 ;  /* 0x0000001116113211 */ /* 0x000fcc00010f0c14 */
[----:B------:R-:W2:Y:S01]  /*15f0*/  @P3 LDG.E.U16 R17, desc[UR8][R16.64+0x80] ;  /* 0x0000800810113981 */ /* 0x000ea2000c1e1500 */
[----:B------:R-:W-:-:S05]  /*1600*/  VIADD R45, R25, UR4 ;  /* 0x00000004192d7c36 */ /* 0x000fca0008000000 */
[----:B------:R-:W-:Y:S02]  /*1610*/  ISETP.LT.AND P5, PT, R45, UR6, !P0 ;  /* 0x000000062d007c0c */ /* 0x000fe4000c7a1270 */
[----:B------:R-:W-:-:S04]  /*1620*/  IADD3 R20, PT, PT, R43, R24, RZ ;  /* 0x000000182b147210 */ /* 0x000fc80007ffe0ff */
[----:B------:R-:W-:Y:S01]  /*1630*/  ISETP.LT.AND P2, PT, R20, UR7, !P1 ;  /* 0x0000000714007c0c */ /* 0x000fe2000cf41270 */
[----:B0-----:R-:W-:Y:S02]  /*1640*/  IMAD R40, R28, 0x20, R19 ;  /* 0x000000201c287824 */ /* 0x001fe400078e0213 */
[----:B------:R-:W-:-:S04]  /*1650*/  IMAD R44, R26, 0x20, R21 ;  /* 0x000000201a2c7824 */ /* 0x000fc800078e0215 */
[----:B------:R-:W0:Y:S01]  /*1660*/  @P5 LDC.64 R22, c[0x0][0x398] ;  /* 0x0000e600ff165b82 */ /* 0x000e220000000a00 */
[----:B------:R-:W-:Y:S01]  /*1670*/  @!P4 STS.U16 [R40], RZ ;  /* 0x000000ff2800c388 */ /* 0x000fe20000000400 */
[----:B------:R-:W-:-:S03]  /*1680*/  @P5 IMAD R45, R45, UR10, R18 ;  /* 0x0000000a2d2d5c24 */ /* 0x000fc6000f8e0212 */
[----:B----4-:R1:W-:Y:S04]  /*1690*/  @P4 STS.U16 [R40], R42 ;  /* 0x0000002a28004388 */ /* 0x0103e80000000400 */
[----:B------:R-:W-:Y:S01]  /*16a0*/  @!P3 STS.U16 [R44], RZ ;  /* 0x000000ff2c00b388 */ /* 0x000fe20000000400 */
[----:B0-----:R-:W-:-:S04]  /*16b0*/  @P5 IMAD.WIDE R22, R45, 0x2, R22 ;  /* 0x000000022d165825 */ /* 0x001fc800078e0216 */
[----:B------:R-:W-:Y:S01]  /*16c0*/  @P2 IMAD R45, R20, UR6, RZ ;  /* 0x00000006142d2c24 */ /* 0x000fe2000f8e02ff */
[----:B-1----:R0:W3:Y:S01]  /*16d0*/  @P5 LDG.E.U16 R40, desc[UR8][R22.64] ;  /* 0x0000000816285981 */ /* 0x0020e2000c1e1500 */
[----:B------:R-:W-:-:S03]  /*16e0*/  @P2 VIADD R20, R41, UR5 ;  /* 0x0000000529142c36 */ /* 0x000fc60008000000 */
[----:B--2---:R1:W-:Y:S02]  /*16f0*/  @P3 STS.U16 [R44], R17 ;  /* 0x000000112c003388 */ /* 0x0043e40000000400 */
[----:B-1----:R-:W1:Y:S01]  /*1700*/  @P2 LDC.64 R16, c[0x0][0x390] ;  /* 0x0000e400ff102b82 */ /* 0x002e620000000a00 */
[----:B------:R-:W-:-:S04]  /*1710*/  @P2 IADD3 R20, P3, PT, R45, R20, RZ ;  /* 0x000000142d142210 */ /* 0x000fc80007f7e0ff */
[----:B------:R-:W-:Y:S02]  /*1720*/  @P2 IADD3.X R42, PT, PT, RZ, RZ, RZ, P3, !PT ;  /* 0x000000ffff2a2210 */ /* 0x000fe40001ffe4ff */
[----:B-1----:R-:W-:-:S04]  /*1730*/  @P2 LEA R16, P4, R20, R16, 0x1 ;  /* 0x0000001014102211 */ /* 0x002fc800078808ff */
[----:B------:R-:W-:-:S05]  /*1740*/  @P2 LEA.HI.X R17, R20, R17, R42, 0x1, P4 ;  /* 0x0000001114112211 */ /* 0x000fca00020f0c2a */
[----:B------:R1:W2:Y:S01]  /*1750*/  @P2 LDG.E.U16 R20, desc[UR8][R16.64+0x80] ;  /* 0x0000800810142981 */ /* 0x0002a2000c1e1500 */
[----:B------:R-:W-:-:S04]  /*1760*/  IADD3 R45, PT, PT, R7, UR4, RZ ;  /* 0x00000004072d7c10 */ /* 0x000fc8000fffe0ff */
[----:B------:R-:W-:-:S13]  /*1770*/  ISETP.LT.AND P3, PT, R45, UR6, !P0 ;  /* 0x000000062d007c0c */ /* 0x000fda000c761270 */
[----:B0-----:R-:W0:Y:S01]  /*1780*/  @P3 LDC.64 R22, c[0x0][0x398] ;  /* 0x0000e600ff163b82 */ /* 0x001e220000000a00 */
[----:B-1----:R-:W-:Y:S02]  /*1790*/  IMAD.IADD R16, R43, 0x1, R6 ;  /* 0x000000012b107824 */ /* 0x002fe400078e0206 */
[----:B------:R-:W-:-:S03]  /*17a0*/  @P3 IMAD R45, R45, UR10, R18 ;  /* 0x0000000a2d2d3c24 */ /* 0x000fc6000f8e0212 */
[----:B------:R-:W-:Y:S01]  /*17b0*/  ISETP.LT.AND P1, PT, R16, UR7, !P1 ;  /* 0x0000000710007c0c */ /* 0x000fe2000cf21270 */
[----:B------:R-:W-:Y:S02]  /*17c0*/  IMAD R42, R26, 0x20, R19 ;  /* 0x000000201a2a7824 */ /* 0x000fe400078e0213 */
[----:B------:R-:W-:-:S03]  /*17d0*/  IMAD R44, R24, 0x20, R21 ;  /* 0x00000020182c7824 */ /* 0x000fc600078e0215 */
[----:B------:R-:W-:Y:S01]  /*17e0*/  @!P5 STS.U16 [R42], RZ ;  /* 0x000000ff2a00d388 */ /* 0x000fe20000000400 */
[----:B0-----:R-:W-:-:S04]  /*17f0*/  @P3 IMAD.WIDE R22, R45, 0x2, R22 ;  /* 0x000000022d163825 */ /* 0x001fc800078e0216 */
[----:B------:R-:W-:Y:S02]  /*1800*/  VIADD R45, R2, UR4 ;  /* 0x00000004022d7c36 */ /* 0x000fe40008000000 */
[----:B------:R-:W-:Y:S01]  /*1810*/  @P1 IMAD R17, R16, UR6, RZ ;  /* 0x0000000610111c24 */ /* 0x000fe2000f8e02ff */
[----:B---3--:R-:W-:Y:S02]  /*1820*/  @P5 STS.U16 [R42], R40 ;  /* 0x000000282a005388 */ /* 0x008fe40000000400 */
[----:B------:R-:W-:Y:S01]  /*1830*/  ISETP.LT.AND P0, PT, R45, UR6, !P0 ;  /* 0x000000062d007c0c */ /* 0x000fe2000c701270 */
[----:B------:R-:W-:Y:S01]  /*1840*/  @P1 VIADD R16, R41, UR5 ;  /* 0x0000000529101c36 */ /* 0x000fe20008000000 */
[----:B------:R-:W-:Y:S04]  /*1850*/  @!P2 STS.U16 [R44], RZ ;  /* 0x000000ff2c00a388 */ /* 0x000fe80000000400 */
[----:B------:R-:W3:Y:S07]  /*1860*/  @P3 LDG.E.U16 R23, desc[UR8][R22.64] ;  /* 0x0000000816173981 */ /* 0x000eee000c1e1500 */
[----:B------:R-:W-:Y:S01]  /*1870*/  @P0 IMAD R18, R45, UR10, R18 ;  /* 0x0000000a2d120c24 */ /* 0x000fe2000f8e0212 */
[----:B--2---:R0:W-:Y:S02]  /*1880*/  @P2 STS.U16 [R44], R20 ;  /* 0x000000142c002388 */ /* 0x0041e40000000400 */
[----:B0-----:R-:W-:Y:S01]  /*1890*/  @P1 IADD3 R20, P2, PT, R17, R16, RZ ;  /* 0x0000001011141210 */ /* 0x001fe20007f5e0ff */
[----:B------:R-:W0:Y:S08]  /*18a0*/  @P0 LDC.64 R44, c[0x0][0x398] ;  /* 0x0000e600ff2c0b82 */ /* 0x000e300000000a00 */
[----:B------:R-:W1:Y:S01]  /*18b0*/  @P1 LDC.64 R16, c[0x0][0x390] ;  /* 0x0000e400ff101b82 */ /* 0x000e620000000a00 */
[----:B------:R-:W-:Y:S01]  /*18c0*/  @P1 IADD3.X R40, PT, PT, RZ, RZ, RZ, P2, !PT ;  /* 0x000000ffff281210 */ /* 0x000fe200017fe4ff */
[----:B0-----:R-:W-:-:S06]  /*18d0*/  @P0 IMAD.WIDE R44, R18, 0x2, R44 ;  /* 0x00000002122c0825 */ /* 0x001fcc00078e022c */
[----:B------:R-:W2:Y:S01]  /*18e0*/  @P0 LDG.E.U16 R44, desc[UR8][R44.64] ;  /* 0x000000082c2c0981 */ /* 0x000ea2000c1e1500 */
[----:B-1----:R-:W-:-:S04]  /*18f0*/  @P1 LEA R16, P4, R20, R16, 0x1 ;  /* 0x0000001014101211 */ /* 0x002fc800078808ff */
[----:B------:R-:W-:-:S05]  /*1900*/  @P1 LEA.HI.X R17, R20, R17, R40, 0x1, P4 ;  /* 0x0000001114111211 */ /* 0x000fca00020f0c28 */
[----:B------:R-:W4:Y:S01]  /*1910*/  @P1 LDG.E.U16 R16, desc[UR8][R16.64+0x80] ;  /* 0x0000800810101981 */ /* 0x000f22000c1e1500 */
[--C-:B------:R-:W-:Y:S01]  /*1920*/  IMAD R18, R24, 0x20, R19.reuse ;  /* 0x0000002018127824 */ /* 0x100fe200078e0213 */
[C---:B------:R-:W-:Y:S01]  /*1930*/  LEA R21, R6.reuse, R21, 0x5 ;  /* 0x0000001506157211 */ /* 0x040fe200078e28ff */
[----:B------:R-:W-:-:S03]  /*1940*/  IMAD R19, R6, 0x20, R19 ;  /* 0x0000002006137824 */ /* 0x000fc600078e0213 */
[----:B------:R0:W-:Y:S04]  /*1950*/  @!P3 STS.U16 [R18], RZ ;  /* 0x000000ff1200b388 */ /* 0x0001e80000000400 */
[----:B---3--:R0:W-:Y:S04]  /*1960*/  @P3 STS.U16 [R18], R23 ;  /* 0x0000001712003388 */ /* 0x0081e80000000400 */
[----:B------:R0:W-:Y:S04]  /*1970*/  @!P1 STS.U16 [R21], RZ ;  /* 0x000000ff15009388 */ /* 0x0001e80000000400 */
[----:B----4-:R0:W-:Y:S04]  /*1980*/  @P1 STS.U16 [R21], R16 ;  /* 0x0000001015001388 */ /* 0x0101e80000000400 */
[----:B------:R0:W-:Y:S04]  /*1990*/  @!P0 STS.U16 [R19], RZ ;  /* 0x000000ff13008388 */ /* 0x0001e80000000400 */
[----:B--2---:R0:W-:Y:S02]  /*19a0*/  @P0 STS.U16 [R19], R44 ;  /* 0x0000002c13000388 */ /* 0x0041e40000000400 */
.L_x_1:
[C---:B------:R-:W-:Y:S01]  /*19b0*/  LEA R40, R3.reuse, R4, 0xd ;  /* 0x0000000403287211 */ /* 0x040fe200078e68ff */
[C---:B------:R-:W-:Y:S01]  /*19c0*/  IMAD R42, R3.reuse, 0x2000, R38 ;  /* 0x00002000032a7824 */ /* 0x040fe200078e0226 */
[----:B------:R-:W-:Y:S01]  /*19d0*/  UISETP.GE.AND UP0, UPT, UR4, UR6, UPT ;  /* 0x000000060400728c */ /* 0x000fe2000bf06270 */
[----:B------:R-:W-:Y:S02]  /*19e0*/  LOP3.LUT R3, R3, 0x1, RZ, 0xc, !PT ;  /* 0x0000000103037812 */ /* 0x000fe400078e0cff */
[--C-:B------:R-:W-:Y:S01]  /*19f0*/  IMAD.IADD R20, R40, 0x1, R5.reuse ;  /* 0x0000000128147824 */ /* 0x100fe200078e0205 */
[----:B------:R-:W-:Y:S01]  /*1a00*/  IADD3 R45, PT, PT, R5, 0x400, R42 ;  /* 0x00000400052d7810 */ /* 0x000fe20007ffe02a */
[----:B0-----:R-:W-:-:S04]  /*1a10*/  IMAD.IADD R44, R42, 0x1, R5 ;  /* 0x000000012a2c7824 */ /* 0x001fc800078e0205 */
[----:B------:R-:W-:Y:S04]  /*1a20*/  LDSM.16.MT88.4 R20, [R20] ;  /* 0x000000001414783b */ /* 0x000fe80000004200 */
[----:B------:R0:W1:Y:S02]  /*1a30*/  LDSM.16.M88.4 R16, [R44] ;  /* 0x000000002c10783b */ /* 0x0000640000000200 */
[C-C-:B0-----:R-:W-:Y:S01]  /*1a40*/  IADD3 R44, PT, PT, R5.reuse, 0x1000, R40.reuse ;  /* 0x00001000052c7810 */ /* 0x141fe20007ffe028 */
[----:B-1----:R-:W-:Y:S01]  /*1a50*/  HMMA.16816.F32 R8, R16, R20, R8 ;  /* 0x000000141008723c */ /* 0x002fe20000001808 */
[----:B------:R-:W-:-:S07]  /*1a60*/  IADD3 R21, PT, PT, R5, 0x800, R40 ;  /* 0x0000080005157810 */ /* 0x000fce0007ffe028 */
[----:B------:R-:W-:Y:S01]  /*1a70*/  HMMA.16816.F32 R12, R16, R22, R12 ;  /* 0x00000016100c723c */ /* 0x000fe2000000180c */
[C---:B------:R-:W-:Y:S01]  /*1a80*/  IADD3 R17, PT, PT, R5.reuse, 0x200, R42 ;  /* 0x0000020005117810 */ /* 0x040fe20007ffe02a */
[----:B------:R-:W-:Y:S05]  /*1a90*/  LDSM.16.MT88.4 R20, [R21] ;  /* 0x000000001514783b */ /* 0x000fea0000004200 */
[----:B------:R-:W0:Y:S05]  /*1aa0*/  LDSM.16.M88.4 R16, [R17] ;  /* 0x000000001110783b */ /* 0x000e2a0000000200 */
[C---:B0-----:R-:W-:Y:S08]  /*1ab0*/  HMMA.16816.F32 R8, R16.reuse, R20, R8 ;  /* 0x000000141008723c */ /* 0x041ff00000001808 */
[----:B------:R-:W-:Y:S01]  /*1ac0*/  HMMA.16816.F32 R12, R16, R22, R12 ;  /* 0x00000016100c723c */ /* 0x000fe2000000180c */
[----:B------:R-:W-:Y:S04]  /*1ad0*/  LDSM.16.M88.4 R16, [R45] ;  /* 0x000000002d10783b */ /* 0x000fe80000000200 */
[----:B------:R-:W0:Y:S07]  /*1ae0*/  LDSM.16.MT88.4 R20, [R44] ;  /* 0x000000002c14783b */ /* 0x000e2e0000004200 */
[----:B0-----:R-:W-:Y:S01]  /*1af0*/  HMMA.16816.F32 R8, R16, R20, R8 ;  /* 0x000000141008723c */ /* 0x001fe20000001808 */
[----:B------:R-:W-:-:S07]  /*1b00*/  IADD3 R20, PT, PT, R5, 0x1800, R40 ;  /* 0x0000180005147810 */ /* 0x000fce0007ffe028 */
[----:B------:R-:W-:Y:S01]  /*1b10*/  HMMA.16816.F32 R12, R16, R22, R12 ;  /* 0x00000016100c723c */ /* 0x000fe2000000180c */
[----:B------:R-:W-:Y:S01]  /*1b20*/  IADD3 R16, PT, PT, R5, 0x600, R42 ;  /* 0x0000060005107810 */ /* 0x000fe20007ffe02a */
[----:B------:R-:W-:Y:S05]  /*1b30*/  LDSM.16.MT88.4 R20, [R20] ;  /* 0x000000001414783b */ /* 0x000fea0000004200 */
[----:B------:R-:W0:Y:S05]  /*1b40*/  LDSM.16.M88.4 R16, [R16] ;  /* 0x000000001010783b */ /* 0x000e2a0000000200 */
[C---:B0-----:R-:W-:Y:S08]  /*1b50*/  HMMA.16816.F32 R8, R16.reuse, R20, R8 ;  /* 0x000000141008723c */ /* 0x041ff00000001808 */
[----:B------:R-:W-:Y:S01]  /*1b60*/  HMMA.16816.F32 R12, R16, R22, R12 ;  /* 0x00000016100c723c */ /* 0x000fe2000000180c */
[----:B------:R-:W-:Y:S06]  /*1b70*/  BAR.SYNC.DEFER_BLOCKING 0x0 ;  /* 0x0000000000007b1d */ /* 0x000fec0000010000 */
[----:B------:R-:W-:-:S13]  /*1b80*/  BRA.U !UP0, `(.L_x_2) ;  /* 0xfffffff1088c7547 */ /* 0x000fda000b83ffff */
.L_x_0:
[----:B------:R-:W0:Y:S01]  /*1b90*/  S2R R2, SR_TID.X ;  /* 0x0000000000027919 */ /* 0x000e220000002100 */
[----:B------:R-:W2:Y:S02]  /*1ba0*/  LDC.64 R16, c[0x0][0x380] ;  /* 0x0000e000ff107b82 */ /* 0x000ea40000000a00 */
[----:B--2---:R-:W-:Y:S02]  /*1bb0*/  ISETP.GE.AND P0, PT, R43, R16, PT ;  /* 0x000000102b00720c */ /* 0x004fe40003f06270 */
[----:B0-----:R-:W-:-:S04]  /*1bc0*/  SHF.R.U32.HI R2, RZ, 0x5, R2 ;  /* 0x00000005ff027819 */ /* 0x001fc80000011602 */
[----:B------:R-:W-:-:S05]  /*1bd0*/  SHF.L.U32 R3, R2, 0x4, RZ ;  /* 0x0000000402037819 */ /* 0x000fca00000006ff */
[----:B------:R-:W-:-:S05]  /*1be0*/  IMAD R0, R0, 0x40, R3 ;  /* 0x0000004000007824 */ /* 0x000fca00078e0203 */
[----:B------:R-:W-:-:S13]  /*1bf0*/  ISETP.GE.OR P0, PT, R0, R17, P0 ;  /* 0x000000110000720c */ /* 0x000fda0000706670 */
[----:B------:R-:W-:Y:S05]  /*1c00*/  @P0 EXIT ;  /* 0x000000000000094d */ /* 0x000fea0003800000 */
[----:B------:R-:W0:Y:S01]  /*1c10*/  S2R R7, SR_LANEID ;  /* 0x0000000000077919 */ /* 0x000e220000000000 */
[----:B------:R-:W2:Y:S01]  /*1c20*/  LDC.64 R2, c[0x0][0x3a8] ;  /* 0x0000ea00ff027b82 */ /* 0x000ea20000000a00 */
[----:B------:R-:W-:Y:S01]  /*1c30*/  IMAD R43, R43, R17, R0 ;  /* 0x000000112b2b7224 */ /* 0x000fe200078e0200 */
[----:B------:R-:W-:Y:S01]  /*1c40*/  SHF.R.U32.HI R17, RZ, 0x1, R17 ;  /* 0x00000001ff117819 */ /* 0x000fe20000011611 */
[----:B------:R-:W3:Y:S01]  /*1c50*/  LDCU UR4, c[0x0][0x3a0] ;  /* 0x00007400ff0477ac */ /* 0x000ee20008000800 */
[----:B-1----:R-:W-:Y:S01]  /*1c60*/  MOV R5, RZ ;  /* 0x000000ff00057202 */ /* 0x002fe20000000f00 */
[----:B------:R-:W1:Y:S01]  /*1c70*/  LDCU UR5, c[0x0][0x38c] ;  /* 0x00007180ff0577ac */ /* 0x000e620008000800 */
[----:B--2---:R-:W-:Y:S01]  /*1c80*/  IMAD.WIDE R2, R43, 0x4, R2 ;  /* 0x000000042b027825 */ /* 0x004fe200078e0202 */
[----:B0-----:R-:W-:Y:S02]  /*1c90*/  LOP3.LUT R4, R7, 0x3, RZ, 0xc0, !PT ;  /* 0x0000000307047812 */ /* 0x001fe400078ec0ff */
[----:B------:R-:W-:-:S05]  /*1ca0*/  SHF.R.U32.HI R7, RZ, 0x2, R7 ;  /* 0x00000002ff077819 */ /* 0x000fca0000011607 */
[----:B------:R-:W-:-:S03]  /*1cb0*/  IMAD.WIDE.U32 R4, R7, R17, R4 ;  /* 0x0000001107047225 */ /* 0x000fc600078e0004 */
[----:B------:R-:W-:-:S04]  /*1cc0*/  LEA R2, P0, R4, R2, 0x3 ;  /* 0x0000000204027211 */ /* 0x000fc800078018ff */
[----:B------:R-:W-:-:S03]  /*1cd0*/  LEA.HI.X R3, R4, R3, R5, 0x3, P0 ;  /* 0x0000000304037211 */ /* 0x000fc600000f1c05 */
[----:B------:R-:W-:Y:S02]  /*1ce0*/  IMAD.WIDE.U32 R4, R17, 0x40, R2 ;  /* 0x0000004011047825 */ /* 0x000fe400078e0002 */
[----:B------:R-:W3:Y:S04]  /*1cf0*/  LDG.E.64 R6, desc[UR8][R2.64] ;  /* 0x0000000802067981 */ /* 0x000ee8000c1e1b00 */
[----:B------:R-:W2:Y:S04]  /*1d00*/  LDG.E.64 R16, desc[UR8][R4.64] ;  /* 0x0000000804107981 */ /* 0x000ea8000c1e1b00 */
[----:B------:R-:W4:Y:S04]  /*1d10*/  LDG.E.64 R18, desc[UR8][R2.64+0x20] ;  /* 0x0000200802127981 */ /* 0x000f28000c1e1b00 */
[----:B------:R-:W5:Y:S01]  /*1d20*/  LDG.E.64 R20, desc[UR8][R4.64+0x20] ;  /* 0x0000200804147981 */ /* 0x000f62000c1e1b00 */
[----:B---3--:R-:W-:Y:S01]  /*1d30*/  FMUL R0, R7, UR4 ;  /* 0x0000000407007c20 */ /* 0x008fe20008400000 */
[----:B------:R-:W-:Y:S01]  /*1d40*/  FMUL R23, R6, UR4 ;  /* 0x0000000406177c20 */ /* 0x000fe20008400000 */
[----:B--2---:R-:W-:Y:S01]  /*1d50*/  FMUL R7, R16, UR4 ;  /* 0x0000000410077c20 */ /* 0x004fe20008400000 */
[----:B------:R-:W-:Y:S01]  /*1d60*/  FMUL R6, R17, UR4 ;  /* 0x0000000411067c20 */ /* 0x000fe20008400000 */
[----:B-1----:R-:W-:Y:S01]  /*1d70*/  FFMA R9, R9, UR5, R0 ;  /* 0x0000000509097c23 */ /* 0x002fe20008000000 */
[----:B------:R-:W-:Y:S01]  /*1d80*/  FFMA R8, R8, UR5, R23 ;  /* 0x0000000508087c23 */ /* 0x000fe20008000017 */
[----:B------:R-:W-:Y:S01]  /*1d90*/  FFMA R10, R10, UR5, R7 ;  /* 0x000000050a0a7c23 */ /* 0x000fe20008000007 */
[----:B------:R-:W-:Y:S01]  /*1da0*/  FFMA R11, R11, UR5, R6 ;  /* 0x000000050b0b7c23 */ /* 0x000fe20008000006 */
[----:B----4-:R-:W-:Y:S01]  /*1db0*/  FMUL R7, R18, UR4 ;  /* 0x0000000412077c20 */ /* 0x010fe20008400000 */
[----:B------:R-:W-:Y:S01]  /*1dc0*/  FMUL R0, R19, UR4 ;  /* 0x0000000413007c20 */ /* 0x000fe20008400000 */
[----:B-----5:R-:W-:Y:S01]  /*1dd0*/  FMUL R17, R20, UR4 ;  /* 0x0000000414117c20 */ /* 0x020fe20008400000 */
[----:B------:R-:W-:Y:S01]  /*1de0*/  FMUL R6, R21, UR4 ;  /* 0x0000000415067c20 */ /* 0x000fe20008400000 */
[----:B------:R-:W-:Y:S01]  /*1df0*/  FFMA R12, R12, UR5, R7 ;  /* 0x000000050c0c7c23 */ /* 0x000fe20008000007 */
[----:B------:R-:W-:Y:S01]  /*1e00*/  FFMA R13, R13, UR5, R0 ;  /* 0x000000050d0d7c23 */ /* 0x000fe20008000000 */
[----:B------:R-:W-:Y:S01]  /*1e10*/  FFMA R14, R14, UR5, R17 ;  /* 0x000000050e0e7c23 */ /* 0x000fe20008000011 */
[----:B------:R-:W-:Y:S01]  /*1e20*/  FFMA R15, R15, UR5, R6 ;  /* 0x000000050f0f7c23 */ /* 0x000fe20008000006 */
[----:B------:R-:W-:Y:S04]  /*1e30*/  STG.E.64 desc[UR8][R2.64], R8 ;  /* 0x0000000802007986 */ /* 0x000fe8000c101b08 */
[----:B------:R-:W-:Y:S04]  /*1e40*/  STG.E.64 desc[UR8][R4.64], R10 ;  /* 0x0000000a04007986 */ /* 0x000fe8000c101b08 */
[----:B------:R-:W-:Y:S04]  /*1e50*/  STG.E.64 desc[UR8][R2.64+0x20], R12 ;  /* 0x0000200c02007986 */ /* 0x000fe8000c101b08 */
[----:B------:R-:W-:Y:S01]  /*1e60*/  STG.E.64 desc[UR8][R4.64+0x20], R14 ;  /* 0x0000200e04007986 */ /* 0x000fe2000c101b08 */
[----:B------:R-:W-:Y:S05]  /*1e70*/  EXIT ;  /* 0x000000000000794d */ /* 0x000fea0003800000 */
.L_x_3:
[----:B------:R-:W-:-:S00]  /*1e80*/  BRA `(.L_x_3) ;  /* 0xfffffffc00fc7947 */ /* 0x000fc0000383ffff */
[----:B------:R-:W-:-:S00]  /*1e90*/  NOP ;  /* 0x0000000000007918 */ /* 0x000fc00000000000 */
        /* <DEDUP_REMOVED lines=14> */
.L_x_4:


//--------------------- .nv.shared._Z30wmma_smem_double_buffer_kernelILi16ELi4EEviiifPK6__halfS2_fPf --------------------------
	.section	.nv.shared._Z30wmma_smem_double_buffer_kernelILi16ELi4EEviiifPK6__halfS2_fPf,"aw",@nobits
	.sectionflags	@""
	.align	2
.nv.shared._Z30wmma_smem_double_buffer_kernelILi16ELi4EEviiifPK6__halfS2_fPf:
	.zero		33792


//--------------------- .nv.shared.reserved.0     --------------------------
	.section	.nv.shared.reserved.0,"aw",@nobits
	.weak		__nv_reservedSMEM_offset_0_alias
	.size		__nv_reservedSMEM_offset_0_alias, 0, 64
	.other		__nv_reservedSMEM_offset_0_alias,@"STO_CUDA_RESERVED_SHARED STV_DEFAULT"
__nv_reservedSMEM_offset_0_alias:
	.zero		0
	.zero		64


//--------------------- .nv.constant0._Z30wmma_smem_double_buffer_kernelILi16ELi4EEviiifPK6__halfS2_fPf --------------------------
	.section	.nv.constant0._Z30wmma_smem_double_buffer_kernelILi16ELi4EEviiifPK6__halfS2_fPf,"a",@progbits
	.sectionflags	@""
	.align	4
.nv.constant0._Z30wmma_smem_double_buffer_kernelILi16ELi4EEviiifPK6__halfS2_fPf:
	.zero		944


//--------------------- SYMBOLS --------------------------

	.type		.nv.reservedSmem.offset0,@object
	.size		.nv.reservedSmem.offset0,0x4
	.type		.nv.reservedSmem.cap,@object
	.size		.nv.reservedSmem.cap,0x4
